//
// Generated by NVIDIA NVVM Compiler
//
// Compiler Build ID: CL-36424714
// Cuda compilation tools, release 13.0, V13.0.88
// Based on NVVM 20.0.0
//

.version 9.0
.target sm_100
.address_size 64

	// .globl	_Z7vec_opNILi1EEvPfS0_S0_S0_S0_i

.visible .entry _Z7vec_opNILi1EEvPfS0_S0_S0_S0_i(
	.param .u64 .ptr .align 1 _Z7vec_opNILi1EEvPfS0_S0_S0_S0_i_param_0,
	.param .u64 .ptr .align 1 _Z7vec_opNILi1EEvPfS0_S0_S0_S0_i_param_1,
	.param .u64 .ptr .align 1 _Z7vec_opNILi1EEvPfS0_S0_S0_S0_i_param_2,
	.param .u64 .ptr .align 1 _Z7vec_opNILi1EEvPfS0_S0_S0_S0_i_param_3,
	.param .u64 .ptr .align 1 _Z7vec_opNILi1EEvPfS0_S0_S0_S0_i_param_4,
	.param .u32 _Z7vec_opNILi1EEvPfS0_S0_S0_S0_i_param_5
)
{
	.reg .pred 	%p<2>;
	.reg .b32 	%r<7>;
	.reg .b64 	%rd<5>;

	ld.param.u64 	%rd1, [_Z7vec_opNILi1EEvPfS0_S0_S0_S0_i_param_4];
	ld.param.u32 	%r2, [_Z7vec_opNILi1EEvPfS0_S0_S0_S0_i_param_5];
	mov.u32 	%r3, %ctaid.x;
	mov.u32 	%r4, %ntid.x;
	mov.u32 	%r5, %tid.x;
	mad.lo.s32 	%r1, %r3, %r4, %r5;
	setp.ge.s32 	%p1, %r1, %r2;
	@%p1 bra 	$L__BB0_2;
	cvta.to.global.u64 	%rd2, %rd1;
	mul.wide.s32 	%rd3, %r1, 4;
	add.s64 	%rd4, %rd2, %rd3;
	mov.b32 	%r6, 0;
	st.global.u32 	[%rd4], %r6;
$L__BB0_2:
	ret;

}
	// .globl	_Z7vec_opNILi2EEvPfS0_S0_S0_S0_i
.visible .entry _Z7vec_opNILi2EEvPfS0_S0_S0_S0_i(
	.param .u64 .ptr .align 1 _Z7vec_opNILi2EEvPfS0_S0_S0_S0_i_param_0,
	.param .u64 .ptr .align 1 _Z7vec_opNILi2EEvPfS0_S0_S0_S0_i_param_1,
	.param .u64 .ptr .align 1 _Z7vec_opNILi2EEvPfS0_S0_S0_S0_i_param_2,
	.param .u64 .ptr .align 1 _Z7vec_opNILi2EEvPfS0_S0_S0_S0_i_param_3,
	.param .u64 .ptr .align 1 _Z7vec_opNILi2EEvPfS0_S0_S0_S0_i_param_4,
	.param .u32 _Z7vec_opNILi2EEvPfS0_S0_S0_S0_i_param_5
)
{
	.reg .pred 	%p<2>;
	.reg .b32 	%r<7>;
	.reg .b64 	%rd<5>;

	ld.param.u64 	%rd1, [_Z7vec_opNILi2EEvPfS0_S0_S0_S0_i_param_4];
	ld.param.u32 	%r2, [_Z7vec_opNILi2EEvPfS0_S0_S0_S0_i_param_5];
	mov.u32 	%r3, %ctaid.x;
	mov.u32 	%r4, %ntid.x;
	mov.u32 	%r5, %tid.x;
	mad.lo.s32 	%r1, %r3, %r4, %r5;
	setp.ge.s32 	%p1, %r1, %r2;
	@%p1 bra 	$L__BB1_2;
	cvta.to.global.u64 	%rd2, %rd1;
	mul.wide.s32 	%rd3, %r1, 4;
	add.s64 	%rd4, %rd2, %rd3;
	mov.b32 	%r6, 0;
	st.global.u32 	[%rd4], %r6;
$L__BB1_2:
	ret;

}
	// .globl	_Z7vec_opNILi4EEvPfS0_S0_S0_S0_i
.visible .entry _Z7vec_opNILi4EEvPfS0_S0_S0_S0_i(
	.param .u64 .ptr .align 1 _Z7vec_opNILi4EEvPfS0_S0_S0_S0_i_param_0,
	.param .u64 .ptr .align 1 _Z7vec_opNILi4EEvPfS0_S0_S0_S0_i_param_1,
	.param .u64 .ptr .align 1 _Z7vec_opNILi4EEvPfS0_S0_S0_S0_i_param_2,
	.param .u64 .ptr .align 1 _Z7vec_opNILi4EEvPfS0_S0_S0_S0_i_param_3,
	.param .u64 .ptr .align 1 _Z7vec_opNILi4EEvPfS0_S0_S0_S0_i_param_4,
	.param .u32 _Z7vec_opNILi4EEvPfS0_S0_S0_S0_i_param_5
)
{
	.reg .pred 	%p<2>;
	.reg .b32 	%r<6>;
	.reg .b32 	%f<7>;
	.reg .b64 	%rd<17>;

	ld.param.u64 	%rd1, [_Z7vec_opNILi4EEvPfS0_S0_S0_S0_i_param_0];
	ld.param.u64 	%rd2, [_Z7vec_opNILi4EEvPfS0_S0_S0_S0_i_param_1];
	ld.param.u64 	%rd3, [_Z7vec_opNILi4EEvPfS0_S0_S0_S0_i_param_2];
	ld.param.u64 	%rd4, [_Z7vec_opNILi4EEvPfS0_S0_S0_S0_i_param_3];
	ld.param.u64 	%rd5, [_Z7vec_opNILi4EEvPfS0_S0_S0_S0_i_param_4];
	ld.param.u32 	%r2, [_Z7vec_opNILi4EEvPfS0_S0_S0_S0_i_param_5];
	mov.u32 	%r3, %ctaid.x;
	mov.u32 	%r4, %ntid.x;
	mov.u32 	%r5, %tid.x;
	mad.lo.s32 	%r1, %r3, %r4, %r5;
	setp.ge.s32 	%p1, %r1, %r2;
	@%p1 bra 	$L__BB2_2;
	cvta.to.global.u64 	%rd6, %rd5;
	cvta.to.global.u64 	%rd7, %rd1;
	cvta.to.global.u64 	%rd8, %rd2;
	cvta.to.global.u64 	%rd9, %rd3;
	cvta.to.global.u64 	%rd10, %rd4;
	mul.wide.s32 	%rd11, %r1, 4;
	add.s64 	%rd12, %rd7, %rd11;
	ld.global.f32 	%f1, [%rd12];
	add.s64 	%rd13, %rd8, %rd11;
	ld.global.f32 	%f2, [%rd13];
	fma.rn.f32 	%f3, %f1, %f2, 0f00000000;
	add.s64 	%rd14, %rd9, %rd11;
	ld.global.f32 	%f4, [%rd14];
	add.s64 	%rd15, %rd10, %rd11;
	ld.global.f32 	%f5, [%rd15];
	fma.rn.f32 	%f6, %f4, %f5, %f3;
	add.s64 	%rd16, %rd6, %rd11;
	st.global.f32 	[%rd16], %f6;
$L__BB2_2:
	ret;

}
	// .globl	_Z7vec_opNILi8EEvPfS0_S0_S0_S0_i
.visible .entry _Z7vec_opNILi8EEvPfS0_S0_S0_S0_i(
	.param .u64 .ptr .align 1 _Z7vec_opNILi8EEvPfS0_S0_S0_S0_i_param_0,
	.param .u64 .ptr .align 1 _Z7vec_opNILi8EEvPfS0_S0_S0_S0_i_param_1,
	.param .u64 .ptr .align 1 _Z7vec_opNILi8EEvPfS0_S0_S0_S0_i_param_2,
	.param .u64 .ptr .align 1 _Z7vec_opNILi8EEvPfS0_S0_S0_S0_i_param_3,
	.param .u64 .ptr .align 1 _Z7vec_opNILi8EEvPfS0_S0_S0_S0_i_param_4,
	.param .u32 _Z7vec_opNILi8EEvPfS0_S0_S0_S0_i_param_5
)
{
	.reg .pred 	%p<2>;
	.reg .b32 	%r<6>;
	.reg .b32 	%f<9>;
	.reg .b64 	%rd<17>;

	ld.param.u64 	%rd1, [_Z7vec_opNILi8EEvPfS0_S0_S0_S0_i_param_0];
	ld.param.u64 	%rd2, [_Z7vec_opNILi8EEvPfS0_S0_S0_S0_i_param_1];
	ld.param.u64 	%rd3, [_Z7vec_opNILi8EEvPfS0_S0_S0_S0_i_param_2];
	ld.param.u64 	%rd4, [_Z7vec_opNILi8EEvPfS0_S0_S0_S0_i_param_3];
	ld.param.u64 	%rd5, [_Z7vec_opNILi8EEvPfS0_S0_S0_S0_i_param_4];
	ld.param.u32 	%r2, [_Z7vec_opNILi8EEvPfS0_S0_S0_S0_i_param_5];
	mov.u32 	%r3, %ctaid.x;
	mov.u32 	%r4, %ntid.x;
	mov.u32 	%r5, %tid.x;
	mad.lo.s32 	%r1, %r3, %r4, %r5;
	setp.ge.s32 	%p1, %r1, %r2;
	@%p1 bra 	$L__BB3_2;
	cvta.to.global.u64 	%rd6, %rd5;
	cvta.to.global.u64 	%rd7, %rd1;
	cvta.to.global.u64 	%rd8, %rd2;
	cvta.to.global.u64 	%rd9, %rd3;
	cvta.to.global.u64 	%rd10, %rd4;
	mul.wide.s32 	%rd11, %r1, 4;
	add.s64 	%rd12, %rd7, %rd11;
	ld.global.f32 	%f1, [%rd12];
	add.s64 	%rd13, %rd8, %rd11;
	ld.global.f32 	%f2, [%rd13];
	add.s64 	%rd14, %rd9, %rd11;
	ld.global.f32 	%f3, [%rd14];
	add.s64 	%rd15, %rd10, %rd11;
	ld.global.f32 	%f4, [%rd15];
	fma.rn.f32 	%f5, %f1, %f2, 0f00000000;
	fma.rn.f32 	%f6, %f3, %f4, %f5;
	fma.rn.f32 	%f7, %f1, %f2, %f6;
	fma.rn.f32 	%f8, %f3, %f4, %f7;
	add.s64 	%rd16, %rd6, %rd11;
	st.global.f32 	[%rd16], %f8;
$L__BB3_2:
	ret;

}
	// .globl	_Z7vec_opNILi16EEvPfS0_S0_S0_S0_i
.visible .entry _Z7vec_opNILi16EEvPfS0_S0_S0_S0_i(
	.param .u64 .ptr .align 1 _Z7vec_opNILi16EEvPfS0_S0_S0_S0_i_param_0,
	.param .u64 .ptr .align 1 _Z7vec_opNILi16EEvPfS0_S0_S0_S0_i_param_1,
	.param .u64 .ptr .align 1 _Z7vec_opNILi16EEvPfS0_S0_S0_S0_i_param_2,
	.param .u64 .ptr .align 1 _Z7vec_opNILi16EEvPfS0_S0_S0_S0_i_param_3,
	.param .u64 .ptr .align 1 _Z7vec_opNILi16EEvPfS0_S0_S0_S0_i_param_4,
	.param .u32 _Z7vec_opNILi16EEvPfS0_S0_S0_S0_i_param_5
)
{
	.reg .pred 	%p<2>;
	.reg .b32 	%r<6>;
	.reg .b32 	%f<13>;
	.reg .b64 	%rd<17>;

	ld.param.u64 	%rd1, [_Z7vec_opNILi16EEvPfS0_S0_S0_S0_i_param_0];
	ld.param.u64 	%rd2, [_Z7vec_opNILi16EEvPfS0_S0_S0_S0_i_param_1];
	ld.param.u64 	%rd3, [_Z7vec_opNILi16EEvPfS0_S0_S0_S0_i_param_2];
	ld.param.u64 	%rd4, [_Z7vec_opNILi16EEvPfS0_S0_S0_S0_i_param_3];
	ld.param.u64 	%rd5, [_Z7vec_opNILi16EEvPfS0_S0_S0_S0_i_param_4];
	ld.param.u32 	%r2, [_Z7vec_opNILi16EEvPfS0_S0_S0_S0_i_param_5];
	mov.u32 	%r3, %ctaid.x;
	mov.u32 	%r4, %ntid.x;
	mov.u32 	%r5, %tid.x;
	mad.lo.s32 	%r1, %r3, %r4, %r5;
	setp.ge.s32 	%p1, %r1, %r2;
	@%p1 bra 	$L__BB4_2;
	cvta.to.global.u64 	%rd6, %rd5;
	cvta.to.global.u64 	%rd7, %rd1;
	cvta.to.global.u64 	%rd8, %rd2;
	cvta.to.global.u64 	%rd9, %rd3;
	cvta.to.global.u64 	%rd10, %rd4;
	mul.wide.s32 	%rd11, %r1, 4;
	add.s64 	%rd12, %rd7, %rd11;
	ld.global.f32 	%f1, [%rd12];
	add.s64 	%rd13, %rd8, %rd11;
	ld.global.f32 	%f2, [%rd13];
	add.s64 	%rd14, %rd9, %rd11;
	ld.global.f32 	%f3, [%rd14];
	add.s64 	%rd15, %rd10, %rd11;
	ld.global.f32 	%f4, [%rd15];
	fma.rn.f32 	%f5, %f1, %f2, 0f00000000;
	fma.rn.f32 	%f6, %f3, %f4, %f5;
	fma.rn.f32 	%f7, %f1, %f2, %f6;
	fma.rn.f32 	%f8, %f3, %f4, %f7;
	fma.rn.f32 	%f9, %f1, %f2, %f8;
	fma.rn.f32 	%f10, %f3, %f4, %f9;
	fma.rn.f32 	%f11, %f1, %f2, %f10;
	fma.rn.f32 	%f12, %f3, %f4, %f11;
	add.s64 	%rd16, %rd6, %rd11;
	st.global.f32 	[%rd16], %f12;
$L__BB4_2:
	ret;

}
	// .globl	_Z7vec_opNILi32EEvPfS0_S0_S0_S0_i
.visible .entry _Z7vec_opNILi32EEvPfS0_S0_S0_S0_i(
	.param .u64 .ptr .align 1 _Z7vec_opNILi32EEvPfS0_S0_S0_S0_i_param_0,
	.param .u64 .ptr .align 1 _Z7vec_opNILi32EEvPfS0_S0_S0_S0_i_param_1,
	.param .u64 .ptr .align 1 _Z7vec_opNILi32EEvPfS0_S0_S0_S0_i_param_2,
	.param .u64 .ptr .align 1 _Z7vec_opNILi32EEvPfS0_S0_S0_S0_i_param_3,
	.param .u64 .ptr .align 1 _Z7vec_opNILi32EEvPfS0_S0_S0_S0_i_param_4,
	.param .u32 _Z7vec_opNILi32EEvPfS0_S0_S0_S0_i_param_5
)
{
	.reg .pred 	%p<2>;
	.reg .b32 	%r<6>;
	.reg .b32 	%f<23>;
	.reg .b64 	%rd<17>;

	ld.param.u64 	%rd1, [_Z7vec_opNILi32EEvPfS0_S0_S0_S0_i_param_0];
	ld.param.u64 	%rd2, [_Z7vec_opNILi32EEvPfS0_S0_S0_S0_i_param_1];
	ld.param.u64 	%rd3, [_Z7vec_opNILi32EEvPfS0_S0_S0_S0_i_param_2];
	ld.param.u64 	%rd4, [_Z7vec_opNILi32EEvPfS0_S0_S0_S0_i_param_3];
	ld.param.u64 	%rd5, [_Z7vec_opNILi32EEvPfS0_S0_S0_S0_i_param_4];
	ld.param.u32 	%r2, [_Z7vec_opNILi32EEvPfS0_S0_S0_S0_i_param_5];
	mov.u32 	%r3, %ctaid.x;
	mov.u32 	%r4, %ntid.x;
	mov.u32 	%r5, %tid.x;
	mad.lo.s32 	%r1, %r3, %r4, %r5;
	setp.ge.s32 	%p1, %r1, %r2;
	@%p1 bra 	$L__BB5_2;
	cvta.to.global.u64 	%rd6, %rd5;
	cvta.to.global.u64 	%rd7, %rd1;
	cvta.to.global.u64 	%rd8, %rd2;
	cvta.to.global.u64 	%rd9, %rd3;
	cvta.to.global.u64 	%rd10, %rd4;
	mul.wide.s32 	%rd11, %r1, 4;
	add.s64 	%rd12, %rd7, %rd11;
	ld.global.f32 	%f1, [%rd12];
	add.s64 	%rd13, %rd8, %rd11;
	ld.global.f32 	%f2, [%rd13];
	mul.f32 	%f3, %f1, %f2;
	add.s64 	%rd14, %rd9, %rd11;
	ld.global.f32 	%f4, [%rd14];
	add.s64 	%rd15, %rd10, %rd11;
	ld.global.f32 	%f5, [%rd15];
	mul.f32 	%f6, %f4, %f5;
	add.f32 	%f7, %f3, 0f00000000;
	add.f32 	%f8, %f7, %f6;
	add.f32 	%f9, %f8, %f3;
	add.f32 	%f10, %f9, %f6;
	add.f32 	%f11, %f10, %f3;
	add.f32 	%f12, %f11, %f6;
	add.f32 	%f13, %f12, %f3;
	add.f32 	%f14, %f13, %f6;
	add.f32 	%f15, %f14, %f3;
	add.f32 	%f16, %f15, %f6;
	add.f32 	%f17, %f16, %f3;
	add.f32 	%f18, %f17, %f6;
	add.f32 	%f19, %f18, %f3;
	add.f32 	%f20, %f19, %f6;
	add.f32 	%f21, %f20, %f3;
	add.f32 	%f22, %f21, %f6;
	add.s64 	%rd16, %rd6, %rd11;
	st.global.f32 	[%rd16], %f22;
$L__BB5_2:
	ret;

}
	// .globl	_Z7vec_opNILi64EEvPfS0_S0_S0_S0_i
.visible .entry _Z7vec_opNILi64EEvPfS0_S0_S0_S0_i(
	.param .u64 .ptr .align 1 _Z7vec_opNILi64EEvPfS0_S0_S0_S0_i_param_0,
	.param .u64 .ptr .align 1 _Z7vec_opNILi64EEvPfS0_S0_S0_S0_i_param_1,
	.param .u64 .ptr .align 1 _Z7vec_opNILi64EEvPfS0_S0_S0_S0_i_param_2,
	.param .u64 .ptr .align 1 _Z7vec_opNILi64EEvPfS0_S0_S0_S0_i_param_3,
	.param .u64 .ptr .align 1 _Z7vec_opNILi64EEvPfS0_S0_S0_S0_i_param_4,
	.param .u32 _Z7vec_opNILi64EEvPfS0_S0_S0_S0_i_param_5
)
{
	.reg .pred 	%p<2>;
	.reg .b32 	%r<6>;
	.reg .b32 	%f<39>;
	.reg .b64 	%rd<17>;

	ld.param.u64 	%rd1, [_Z7vec_opNILi64EEvPfS0_S0_S0_S0_i_param_0];
	ld.param.u64 	%rd2, [_Z7vec_opNILi64EEvPfS0_S0_S0_S0_i_param_1];
	ld.param.u64 	%rd3, [_Z7vec_opNILi64EEvPfS0_S0_S0_S0_i_param_2];
	ld.param.u64 	%rd4, [_Z7vec_opNILi64EEvPfS0_S0_S0_S0_i_param_3];
	ld.param.u64 	%rd5, [_Z7vec_opNILi64EEvPfS0_S0_S0_S0_i_param_4];
	ld.param.u32 	%r2, [_Z7vec_opNILi64EEvPfS0_S0_S0_S0_i_param_5];
	mov.u32 	%r3, %ctaid.x;
	mov.u32 	%r4, %ntid.x;
	mov.u32 	%r5, %tid.x;
	mad.lo.s32 	%r1, %r3, %r4, %r5;
	setp.ge.s32 	%p1, %r1, %r2;
	@%p1 bra 	$L__BB6_2;
	cvta.to.global.u64 	%rd6, %rd5;
	cvta.to.global.u64 	%rd7, %rd1;
	cvta.to.global.u64 	%rd8, %rd2;
	cvta.to.global.u64 	%rd9, %rd3;
	cvta.to.global.u64 	%rd10, %rd4;
	mul.wide.s32 	%rd11, %r1, 4;
	add.s64 	%rd12, %rd7, %rd11;
	ld.global.f32 	%f1, [%rd12];
	add.s64 	%rd13, %rd8, %rd11;
	ld.global.f32 	%f2, [%rd13];
	mul.f32 	%f3, %f1, %f2;
	add.s64 	%rd14, %rd9, %rd11;
	ld.global.f32 	%f4, [%rd14];
	add.s64 	%rd15, %rd10, %rd11;
	ld.global.f32 	%f5, [%rd15];
	mul.f32 	%f6, %f4, %f5;
	add.f32 	%f7, %f3, 0f00000000;
	add.f32 	%f8, %f7, %f6;
	add.f32 	%f9, %f8, %f3;
	add.f32 	%f10, %f9, %f6;
	add.f32 	%f11, %f10, %f3;
	add.f32 	%f12, %f11, %f6;
	add.f32 	%f13, %f12, %f3;
	add.f32 	%f14, %f13, %f6;
	add.f32 	%f15, %f14, %f3;
	add.f32 	%f16, %f15, %f6;
	add.f32 	%f17, %f16, %f3;
	add.f32 	%f18, %f17, %f6;
	add.f32 	%f19, %f18, %f3;
	add.f32 	%f20, %f19, %f6;
	add.f32 	%f21, %f20, %f3;
	add.f32 	%f22, %f21, %f6;
	add.f32 	%f23, %f22, %f3;
	add.f32 	%f24, %f23, %f6;
	add.f32 	%f25, %f24, %f3;
	add.f32 	%f26, %f25, %f6;
	add.f32 	%f27, %f26, %f3;
	add.f32 	%f28, %f27, %f6;
	add.f32 	%f29, %f28, %f3;
	add.f32 	%f30, %f29, %f6;
	add.f32 	%f31, %f30, %f3;
	add.f32 	%f32, %f31, %f6;
	add.f32 	%f33, %f32, %f3;
	add.f32 	%f34, %f33, %f6;
	add.f32 	%f35, %f34, %f3;
	add.f32 	%f36, %f35, %f6;
	add.f32 	%f37, %f36, %f3;
	add.f32 	%f38, %f37, %f6;
	add.s64 	%rd16, %rd6, %rd11;
	st.global.f32 	[%rd16], %f38;
$L__BB6_2:
	ret;

}
	// .globl	_Z7vec_opNILi128EEvPfS0_S0_S0_S0_i
.visible .entry _Z7vec_opNILi128EEvPfS0_S0_S0_S0_i(
	.param .u64 .ptr .align 1 _Z7vec_opNILi128EEvPfS0_S0_S0_S0_i_param_0,
	.param .u64 .ptr .align 1 _Z7vec_opNILi128EEvPfS0_S0_S0_S0_i_param_1,
	.param .u64 .ptr .align 1 _Z7vec_opNILi128EEvPfS0_S0_S0_S0_i_param_2,
	.param .u64 .ptr .align 1 _Z7vec_opNILi128EEvPfS0_S0_S0_S0_i_param_3,
	.param .u64 .ptr .align 1 _Z7vec_opNILi128EEvPfS0_S0_S0_S0_i_param_4,
	.param .u32 _Z7vec_opNILi128EEvPfS0_S0_S0_S0_i_param_5
)
{
	.reg .pred 	%p<2>;
	.reg .b32 	%r<6>;
	.reg .b32 	%f<71>;
	.reg .b64 	%rd<17>;

	ld.param.u64 	%rd1, [_Z7vec_opNILi128EEvPfS0_S0_S0_S0_i_param_0];
	ld.param.u64 	%rd2, [_Z7vec_opNILi128EEvPfS0_S0_S0_S0_i_param_1];
	ld.param.u64 	%rd3, [_Z7vec_opNILi128EEvPfS0_S0_S0_S0_i_param_2];
	ld.param.u64 	%rd4, [_Z7vec_opNILi128EEvPfS0_S0_S0_S0_i_param_3];
	ld.param.u64 	%rd5, [_Z7vec_opNILi128EEvPfS0_S0_S0_S0_i_param_4];
	ld.param.u32 	%r2, [_Z7vec_opNILi128EEvPfS0_S0_S0_S0_i_param_5];
	mov.u32 	%r3, %ctaid.x;
	mov.u32 	%r4, %ntid.x;
	mov.u32 	%r5, %tid.x;
	mad.lo.s32 	%r1, %r3, %r4, %r5;
	setp.ge.s32 	%p1, %r1, %r2;
	@%p1 bra 	$L__BB7_2;
	cvta.to.global.u64 	%rd6, %rd5;
	cvta.to.global.u64 	%rd7, %rd1;
	cvta.to.global.u64 	%rd8, %rd2;
	cvta.to.global.u64 	%rd9, %rd3;
	cvta.to.global.u64 	%rd10, %rd4;
	mul.wide.s32 	%rd11, %r1, 4;
	add.s64 	%rd12, %rd7, %rd11;
	ld.global.f32 	%f1, [%rd12];
	add.s64 	%rd13, %rd8, %rd11;
	ld.global.f32 	%f2, [%rd13];
	mul.f32 	%f3, %f1, %f2;
	add.s64 	%rd14, %rd9, %rd11;
	ld.global.f32 	%f4, [%rd14];
	add.s64 	%rd15, %rd10, %rd11;
	ld.global.f32 	%f5, [%rd15];
	mul.f32 	%f6, %f4, %f5;
	add.f32 	%f7, %f3, 0f00000000;
	add.f32 	%f8, %f7, %f6;
	add.f32 	%f9, %f8, %f3;
	add.f32 	%f10, %f9, %f6;
	add.f32 	%f11, %f10, %f3;
	add.f32 	%f12, %f11, %f6;
	add.f32 	%f13, %f12, %f3;
	add.f32 	%f14, %f13, %f6;
	add.f32 	%f15, %f14, %f3;
	add.f32 	%f16, %f15, %f6;
	add.f32 	%f17, %f16, %f3;
	add.f32 	%f18, %f17, %f6;
	add.f32 	%f19, %f18, %f3;
	add.f32 	%f20, %f19, %f6;
	add.f32 	%f21, %f20, %f3;
	add.f32 	%f22, %f21, %f6;
	add.f32 	%f23, %f22, %f3;
	add.f32 	%f24, %f23, %f6;
	add.f32 	%f25, %f24, %f3;
	add.f32 	%f26, %f25, %f6;
	add.f32 	%f27, %f26, %f3;
	add.f32 	%f28, %f27, %f6;
	add.f32 	%f29, %f28, %f3;
	add.f32 	%f30, %f29, %f6;
	add.f32 	%f31, %f30, %f3;
	add.f32 	%f32, %f31, %f6;
	add.f32 	%f33, %f32, %f3;
	add.f32 	%f34, %f33, %f6;
	add.f32 	%f35, %f34, %f3;
	add.f32 	%f36, %f35, %f6;
	add.f32 	%f37, %f36, %f3;
	add.f32 	%f38, %f37, %f6;
	add.f32 	%f39, %f38, %f3;
	add.f32 	%f40, %f39, %f6;
	add.f32 	%f41, %f40, %f3;
	add.f32 	%f42, %f41, %f6;
	add.f32 	%f43, %f42, %f3;
	add.f32 	%f44, %f43, %f6;
	add.f32 	%f45, %f44, %f3;
	add.f32 	%f46, %f45, %f6;
	add.f32 	%f47, %f46, %f3;
	add.f32 	%f48, %f47, %f6;
	add.f32 	%f49, %f48, %f3;
	add.f32 	%f50, %f49, %f6;
	add.f32 	%f51, %f50, %f3;
	add.f32 	%f52, %f51, %f6;
	add.f32 	%f53, %f52, %f3;
	add.f32 	%f54, %f53, %f6;
	add.f32 	%f55, %f54, %f3;
	add.f32 	%f56, %f55, %f6;
	add.f32 	%f57, %f56, %f3;
	add.f32 	%f58, %f57, %f6;
	add.f32 	%f59, %f58, %f3;
	add.f32 	%f60, %f59, %f6;
	add.f32 	%f61, %f60, %f3;
	add.f32 	%f62, %f61, %f6;
	add.f32 	%f63, %f62, %f3;
	add.f32 	%f64, %f63, %f6;
	add.f32 	%f65, %f64, %f3;
	add.f32 	%f66, %f65, %f6;
	add.f32 	%f67, %f66, %f3;
	add.f32 	%f68, %f67, %f6;
	add.f32 	%f69, %f68, %f3;
	add.f32 	%f70, %f69, %f6;
	add.s64 	%rd16, %rd6, %rd11;
	st.global.f32 	[%rd16], %f70;
$L__BB7_2:
	ret;

}
	// .globl	_Z7vec_opNILi256EEvPfS0_S0_S0_S0_i
.visible .entry _Z7vec_opNILi256EEvPfS0_S0_S0_S0_i(
	.param .u64 .ptr .align 1 _Z7vec_opNILi256EEvPfS0_S0_S0_S0_i_param_0,
	.param .u64 .ptr .align 1 _Z7vec_opNILi256EEvPfS0_S0_S0_S0_i_param_1,
	.param .u64 .ptr .align 1 _Z7vec_opNILi256EEvPfS0_S0_S0_S0_i_param_2,
	.param .u64 .ptr .align 1 _Z7vec_opNILi256EEvPfS0_S0_S0_S0_i_param_3,
	.param .u64 .ptr .align 1 _Z7vec_opNILi256EEvPfS0_S0_S0_S0_i_param_4,
	.param .u32 _Z7vec_opNILi256EEvPfS0_S0_S0_S0_i_param_5
)
{
	.reg .pred 	%p<2>;
	.reg .b32 	%r<6>;
	.reg .b32 	%f<135>;
	.reg .b64 	%rd<17>;

	ld.param.u64 	%rd1, [_Z7vec_opNILi256EEvPfS0_S0_S0_S0_i_param_0];
	ld.param.u64 	%rd2, [_Z7vec_opNILi256EEvPfS0_S0_S0_S0_i_param_1];
	ld.param.u64 	%rd3, [_Z7vec_opNILi256EEvPfS0_S0_S0_S0_i_param_2];
	ld.param.u64 	%rd4, [_Z7vec_opNILi256EEvPfS0_S0_S0_S0_i_param_3];
	ld.param.u64 	%rd5, [_Z7vec_opNILi256EEvPfS0_S0_S0_S0_i_param_4];
	ld.param.u32 	%r2, [_Z7vec_opNILi256EEvPfS0_S0_S0_S0_i_param_5];
	mov.u32 	%r3, %ctaid.x;
	mov.u32 	%r4, %ntid.x;
	mov.u32 	%r5, %tid.x;
	mad.lo.s32 	%r1, %r3, %r4, %r5;
	setp.ge.s32 	%p1, %r1, %r2;
	@%p1 bra 	$L__BB8_2;
	cvta.to.global.u64 	%rd6, %rd5;
	cvta.to.global.u64 	%rd7, %rd1;
	cvta.to.global.u64 	%rd8, %rd2;
	cvta.to.global.u64 	%rd9, %rd3;
	cvta.to.global.u64 	%rd10, %rd4;
	mul.wide.s32 	%rd11, %r1, 4;
	add.s64 	%rd12, %rd7, %rd11;
	ld.global.f32 	%f1, [%rd12];
	add.s64 	%rd13, %rd8, %rd11;
	ld.global.f32 	%f2, [%rd13];
	mul.f32 	%f3, %f1, %f2;
	add.s64 	%rd14, %rd9, %rd11;
	ld.global.f32 	%f4, [%rd14];
	add.s64 	%rd15, %rd10, %rd11;
	ld.global.f32 	%f5, [%rd15];
	mul.f32 	%f6, %f4, %f5;
	add.f32 	%f7, %f3, 0f00000000;
	add.f32 	%f8, %f7, %f6;
	add.f32 	%f9, %f8, %f3;
	add.f32 	%f10, %f9, %f6;
	add.f32 	%f11, %f10, %f3;
	add.f32 	%f12, %f11, %f6;
	add.f32 	%f13, %f12, %f3;
	add.f32 	%f14, %f13, %f6;
	add.f32 	%f15, %f14, %f3;
	add.f32 	%f16, %f15, %f6;
	add.f32 	%f17, %f16, %f3;
	add.f32 	%f18, %f17, %f6;
	add.f32 	%f19, %f18, %f3;
	add.f32 	%f20, %f19, %f6;
	add.f32 	%f21, %f20, %f3;
	add.f32 	%f22, %f21, %f6;
	add.f32 	%f23, %f22, %f3;
	add.f32 	%f24, %f23, %f6;
	add.f32 	%f25, %f24, %f3;
	add.f32 	%f26, %f25, %f6;
	add.f32 	%f27, %f26, %f3;
	add.f32 	%f28, %f27, %f6;
	add.f32 	%f29, %f28, %f3;
	add.f32 	%f30, %f29, %f6;
	add.f32 	%f31, %f30, %f3;
	add.f32 	%f32, %f31, %f6;
	add.f32 	%f33, %f32, %f3;
	add.f32 	%f34, %f33, %f6;
	add.f32 	%f35, %f34, %f3;
	add.f32 	%f36, %f35, %f6;
	add.f32 	%f37, %f36, %f3;
	add.f32 	%f38, %f37, %f6;
	add.f32 	%f39, %f38, %f3;
	add.f32 	%f40, %f39, %f6;
	add.f32 	%f41, %f40, %f3;
	add.f32 	%f42, %f41, %f6;
	add.f32 	%f43, %f42, %f3;
	add.f32 	%f44, %f43, %f6;
	add.f32 	%f45, %f44, %f3;
	add.f32 	%f46, %f45, %f6;
	add.f32 	%f47, %f46, %f3;
	add.f32 	%f48, %f47, %f6;
	add.f32 	%f49, %f48, %f3;
	add.f32 	%f50, %f49, %f6;
	add.f32 	%f51, %f50, %f3;
	add.f32 	%f52, %f51, %f6;
	add.f32 	%f53, %f52, %f3;
	add.f32 	%f54, %f53, %f6;
	add.f32 	%f55, %f54, %f3;
	add.f32 	%f56, %f55, %f6;
	add.f32 	%f57, %f56, %f3;
	add.f32 	%f58, %f57, %f6;
	add.f32 	%f59, %f58, %f3;
	add.f32 	%f60, %f59, %f6;
	add.f32 	%f61, %f60, %f3;
	add.f32 	%f62, %f61, %f6;
	add.f32 	%f63, %f62, %f3;
	add.f32 	%f64, %f63, %f6;
	add.f32 	%f65, %f64, %f3;
	add.f32 	%f66, %f65, %f6;
	add.f32 	%f67, %f66, %f3;
	add.f32 	%f68, %f67, %f6;
	add.f32 	%f69, %f68, %f3;
	add.f32 	%f70, %f69, %f6;
	add.f32 	%f71, %f70, %f3;
	add.f32 	%f72, %f71, %f6;
	add.f32 	%f73, %f72, %f3;
	add.f32 	%f74, %f73, %f6;
	add.f32 	%f75, %f74, %f3;
	add.f32 	%f76, %f75, %f6;
	add.f32 	%f77, %f76, %f3;
	add.f32 	%f78, %f77, %f6;
	add.f32 	%f79, %f78, %f3;
	add.f32 	%f80, %f79, %f6;
	add.f32 	%f81, %f80, %f3;
	add.f32 	%f82, %f81, %f6;
	add.f32 	%f83, %f82, %f3;
	add.f32 	%f84, %f83, %f6;
	add.f32 	%f85, %f84, %f3;
	add.f32 	%f86, %f85, %f6;
	add.f32 	%f87, %f86, %f3;
	add.f32 	%f88, %f87, %f6;
	add.f32 	%f89, %f88, %f3;
	add.f32 	%f90, %f89, %f6;
	add.f32 	%f91, %f90, %f3;
	add.f32 	%f92, %f91, %f6;
	add.f32 	%f93, %f92, %f3;
	add.f32 	%f94, %f93, %f6;
	add.f32 	%f95, %f94, %f3;
	add.f32 	%f96, %f95, %f6;
	add.f32 	%f97, %f96, %f3;
	add.f32 	%f98, %f97, %f6;
	add.f32 	%f99, %f98, %f3;
	add.f32 	%f100, %f99, %f6;
	add.f32 	%f101, %f100, %f3;
	add.f32 	%f102, %f101, %f6;
	add.f32 	%f103, %f102, %f3;
	add.f32 	%f104, %f103, %f6;
	add.f32 	%f105, %f104, %f3;
	add.f32 	%f106, %f105, %f6;
	add.f32 	%f107, %f106, %f3;
	add.f32 	%f108, %f107, %f6;
	add.f32 	%f109, %f108, %f3;
	add.f32 	%f110, %f109, %f6;
	add.f32 	%f111, %f110, %f3;
	add.f32 	%f112, %f111, %f6;
	add.f32 	%f113, %f112, %f3;
	add.f32 	%f114, %f113, %f6;
	add.f32 	%f115, %f114, %f3;
	add.f32 	%f116, %f115, %f6;
	add.f32 	%f117, %f116, %f3;
	add.f32 	%f118, %f117, %f6;
	add.f32 	%f119, %f118, %f3;
	add.f32 	%f120, %f119, %f6;
	add.f32 	%f121, %f120, %f3;
	add.f32 	%f122, %f121, %f6;
	add.f32 	%f123, %f122, %f3;
	add.f32 	%f124, %f123, %f6;
	add.f32 	%f125, %f124, %f3;
	add.f32 	%f126, %f125, %f6;
	add.f32 	%f127, %f126, %f3;
	add.f32 	%f128, %f127, %f6;
	add.f32 	%f129, %f128, %f3;
	add.f32 	%f130, %f129, %f6;
	add.f32 	%f131, %f130, %f3;
	add.f32 	%f132, %f131, %f6;
	add.f32 	%f133, %f132, %f3;
	add.f32 	%f134, %f133, %f6;
	add.s64 	%rd16, %rd6, %rd11;
	st.global.f32 	[%rd16], %f134;
$L__BB8_2:
	ret;

}
	// .globl	_Z7vec_opNILi512EEvPfS0_S0_S0_S0_i
.visible .entry _Z7vec_opNILi512EEvPfS0_S0_S0_S0_i(
	.param .u64 .ptr .align 1 _Z7vec_opNILi512EEvPfS0_S0_S0_S0_i_param_0,
	.param .u64 .ptr .align 1 _Z7vec_opNILi512EEvPfS0_S0_S0_S0_i_param_1,
	.param .u64 .ptr .align 1 _Z7vec_opNILi512EEvPfS0_S0_S0_S0_i_param_2,
	.param .u64 .ptr .align 1 _Z7vec_opNILi512EEvPfS0_S0_S0_S0_i_param_3,
	.param .u64 .ptr .align 1 _Z7vec_opNILi512EEvPfS0_S0_S0_S0_i_param_4,
	.param .u32 _Z7vec_opNILi512EEvPfS0_S0_S0_S0_i_param_5
)
{
	.reg .pred 	%p<2>;
	.reg .b32 	%r<6>;
	.reg .b32 	%f<263>;
	.reg .b64 	%rd<17>;

	ld.param.u64 	%rd1, [_Z7vec_opNILi512EEvPfS0_S0_S0_S0_i_param_0];
	ld.param.u64 	%rd2, [_Z7vec_opNILi512EEvPfS0_S0_S0_S0_i_param_1];
	ld.param.u64 	%rd3, [_Z7vec_opNILi512EEvPfS0_S0_S0_S0_i_param_2];
	ld.param.u64 	%rd4, [_Z7vec_opNILi512EEvPfS0_S0_S0_S0_i_param_3];
	ld.param.u64 	%rd5, [_Z7vec_opNILi512EEvPfS0_S0_S0_S0_i_param_4];
	ld.param.u32 	%r2, [_Z7vec_opNILi512EEvPfS0_S0_S0_S0_i_param_5];
	mov.u32 	%r3, %ctaid.x;
	mov.u32 	%r4, %ntid.x;
	mov.u32 	%r5, %tid.x;
	mad.lo.s32 	%r1, %r3, %r4, %r5;
	setp.ge.s32 	%p1, %r1, %r2;
	@%p1 bra 	$L__BB9_2;
	cvta.to.global.u64 	%rd6, %rd5;
	cvta.to.global.u64 	%rd7, %rd1;
	cvta.to.global.u64 	%rd8, %rd2;
	cvta.to.global.u64 	%rd9, %rd3;
	cvta.to.global.u64 	%rd10, %rd4;
	mul.wide.s32 	%rd11, %r1, 4;
	add.s64 	%rd12, %rd7, %rd11;
	ld.global.f32 	%f1, [%rd12];
	add.s64 	%rd13, %rd8, %rd11;
	ld.global.f32 	%f2, [%rd13];
	mul.f32 	%f3, %f1, %f2;
	add.s64 	%rd14, %rd9, %rd11;
	ld.global.f32 	%f4, [%rd14];
	add.s64 	%rd15, %rd10, %rd11;
	ld.global.f32 	%f5, [%rd15];
	mul.f32 	%f6, %f4, %f5;
	add.f32 	%f7, %f3, 0f00000000;
	add.f32 	%f8, %f7, %f6;
	add.f32 	%f9, %f8, %f3;
	add.f32 	%f10, %f9, %f6;
	add.f32 	%f11, %f10, %f3;
	add.f32 	%f12, %f11, %f6;
	add.f32 	%f13, %f12, %f3;
	add.f32 	%f14, %f13, %f6;
	add.f32 	%f15, %f14, %f3;
	add.f32 	%f16, %f15, %f6;
	add.f32 	%f17, %f16, %f3;
	add.f32 	%f18, %f17, %f6;
	add.f32 	%f19, %f18, %f3;
	add.f32 	%f20, %f19, %f6;
	add.f32 	%f21, %f20, %f3;
	add.f32 	%f22, %f21, %f6;
	add.f32 	%f23, %f22, %f3;
	add.f32 	%f24, %f23, %f6;
	add.f32 	%f25, %f24, %f3;
	add.f32 	%f26, %f25, %f6;
	add.f32 	%f27, %f26, %f3;
	add.f32 	%f28, %f27, %f6;
	add.f32 	%f29, %f28, %f3;
	add.f32 	%f30, %f29, %f6;
	add.f32 	%f31, %f30, %f3;
	add.f32 	%f32, %f31, %f6;
	add.f32 	%f33, %f32, %f3;
	add.f32 	%f34, %f33, %f6;
	add.f32 	%f35, %f34, %f3;
	add.f32 	%f36, %f35, %f6;
	add.f32 	%f37, %f36, %f3;
	add.f32 	%f38, %f37, %f6;
	add.f32 	%f39, %f38, %f3;
	add.f32 	%f40, %f39, %f6;
	add.f32 	%f41, %f40, %f3;
	add.f32 	%f42, %f41, %f6;
	add.f32 	%f43, %f42, %f3;
	add.f32 	%f44, %f43, %f6;
	add.f32 	%f45, %f44, %f3;
	add.f32 	%f46, %f45, %f6;
	add.f32 	%f47, %f46, %f3;
	add.f32 	%f48, %f47, %f6;
	add.f32 	%f49, %f48, %f3;
	add.f32 	%f50, %f49, %f6;
	add.f32 	%f51, %f50, %f3;
	add.f32 	%f52, %f51, %f6;
	add.f32 	%f53, %f52, %f3;
	add.f32 	%f54, %f53, %f6;
	add.f32 	%f55, %f54, %f3;
	add.f32 	%f56, %f55, %f6;
	add.f32 	%f57, %f56, %f3;
	add.f32 	%f58, %f57, %f6;
	add.f32 	%f59, %f58, %f3;
	add.f32 	%f60, %f59, %f6;
	add.f32 	%f61, %f60, %f3;
	add.f32 	%f62, %f61, %f6;
	add.f32 	%f63, %f62, %f3;
	add.f32 	%f64, %f63, %f6;
	add.f32 	%f65, %f64, %f3;
	add.f32 	%f66, %f65, %f6;
	add.f32 	%f67, %f66, %f3;
	add.f32 	%f68, %f67, %f6;
	add.f32 	%f69, %f68, %f3;
	add.f32 	%f70, %f69, %f6;
	add.f32 	%f71, %f70, %f3;
	add.f32 	%f72, %f71, %f6;
	add.f32 	%f73, %f72, %f3;
	add.f32 	%f74, %f73, %f6;
	add.f32 	%f75, %f74, %f3;
	add.f32 	%f76, %f75, %f6;
	add.f32 	%f77, %f76, %f3;
	add.f32 	%f78, %f77, %f6;
	add.f32 	%f79, %f78, %f3;
	add.f32 	%f80, %f79, %f6;
	add.f32 	%f81, %f80, %f3;
	add.f32 	%f82, %f81, %f6;
	add.f32 	%f83, %f82, %f3;
	add.f32 	%f84, %f83, %f6;
	add.f32 	%f85, %f84, %f3;
	add.f32 	%f86, %f85, %f6;
	add.f32 	%f87, %f86, %f3;
	add.f32 	%f88, %f87, %f6;
	add.f32 	%f89, %f88, %f3;
	add.f32 	%f90, %f89, %f6;
	add.f32 	%f91, %f90, %f3;
	add.f32 	%f92, %f91, %f6;
	add.f32 	%f93, %f92, %f3;
	add.f32 	%f94, %f93, %f6;
	add.f32 	%f95, %f94, %f3;
	add.f32 	%f96, %f95, %f6;
	add.f32 	%f97, %f96, %f3;
	add.f32 	%f98, %f97, %f6;
	add.f32 	%f99, %f98, %f3;
	add.f32 	%f100, %f99, %f6;
	add.f32 	%f101, %f100, %f3;
	add.f32 	%f102, %f101, %f6;
	add.f32 	%f103, %f102, %f3;
	add.f32 	%f104, %f103, %f6;
	add.f32 	%f105, %f104, %f3;
	add.f32 	%f106, %f105, %f6;
	add.f32 	%f107, %f106, %f3;
	add.f32 	%f108, %f107, %f6;
	add.f32 	%f109, %f108, %f3;
	add.f32 	%f110, %f109, %f6;
	add.f32 	%f111, %f110, %f3;
	add.f32 	%f112, %f111, %f6;
	add.f32 	%f113, %f112, %f3;
	add.f32 	%f114, %f113, %f6;
	add.f32 	%f115, %f114, %f3;
	add.f32 	%f116, %f115, %f6;
	add.f32 	%f117, %f116, %f3;
	add.f32 	%f118, %f117, %f6;
	add.f32 	%f119, %f118, %f3;
	add.f32 	%f120, %f119, %f6;
	add.f32 	%f121, %f120, %f3;
	add.f32 	%f122, %f121, %f6;
	add.f32 	%f123, %f122, %f3;
	add.f32 	%f124, %f123, %f6;
	add.f32 	%f125, %f124, %f3;
	add.f32 	%f126, %f125, %f6;
	add.f32 	%f127, %f126, %f3;
	add.f32 	%f128, %f127, %f6;
	add.f32 	%f129, %f128, %f3;
	add.f32 	%f130, %f129, %f6;
	add.f32 	%f131, %f130, %f3;
	add.f32 	%f132, %f131, %f6;
	add.f32 	%f133, %f132, %f3;
	add.f32 	%f134, %f133, %f6;
	add.f32 	%f135, %f134, %f3;
	add.f32 	%f136, %f135, %f6;
	add.f32 	%f137, %f136, %f3;
	add.f32 	%f138, %f137, %f6;
	add.f32 	%f139, %f138, %f3;
	add.f32 	%f140, %f139, %f6;
	add.f32 	%f141, %f140, %f3;
	add.f32 	%f142, %f141, %f6;
	add.f32 	%f143, %f142, %f3;
	add.f32 	%f144, %f143, %f6;
	add.f32 	%f145, %f144, %f3;
	add.f32 	%f146, %f145, %f6;
	add.f32 	%f147, %f146, %f3;
	add.f32 	%f148, %f147, %f6;
	add.f32 	%f149, %f148, %f3;
	add.f32 	%f150, %f149, %f6;
	add.f32 	%f151, %f150, %f3;
	add.f32 	%f152, %f151, %f6;
	add.f32 	%f153, %f152, %f3;
	add.f32 	%f154, %f153, %f6;
	add.f32 	%f155, %f154, %f3;
	add.f32 	%f156, %f155, %f6;
	add.f32 	%f157, %f156, %f3;
	add.f32 	%f158, %f157, %f6;
	add.f32 	%f159, %f158, %f3;
	add.f32 	%f160, %f159, %f6;
	add.f32 	%f161, %f160, %f3;
	add.f32 	%f162, %f161, %f6;
	add.f32 	%f163, %f162, %f3;
	add.f32 	%f164, %f163, %f6;
	add.f32 	%f165, %f164, %f3;
	add.f32 	%f166, %f165, %f6;
	add.f32 	%f167, %f166, %f3;
	add.f32 	%f168, %f167, %f6;
	add.f32 	%f169, %f168, %f3;
	add.f32 	%f170, %f169, %f6;
	add.f32 	%f171, %f170, %f3;
	add.f32 	%f172, %f171, %f6;
	add.f32 	%f173, %f172, %f3;
	add.f32 	%f174, %f173, %f6;
	add.f32 	%f175, %f174, %f3;
	add.f32 	%f176, %f175, %f6;
	add.f32 	%f177, %f176, %f3;
	add.f32 	%f178, %f177, %f6;
	add.f32 	%f179, %f178, %f3;
	add.f32 	%f180, %f179, %f6;
	add.f32 	%f181, %f180, %f3;
	add.f32 	%f182, %f181, %f6;
	add.f32 	%f183, %f182, %f3;
	add.f32 	%f184, %f183, %f6;
	add.f32 	%f185, %f184, %f3;
	add.f32 	%f186, %f185, %f6;
	add.f32 	%f187, %f186, %f3;
	add.f32 	%f188, %f187, %f6;
	add.f32 	%f189, %f188, %f3;
	add.f32 	%f190, %f189, %f6;
	add.f32 	%f191, %f190, %f3;
	add.f32 	%f192, %f191, %f6;
	add.f32 	%f193, %f192, %f3;
	add.f32 	%f194, %f193, %f6;
	add.f32 	%f195, %f194, %f3;
	add.f32 	%f196, %f195, %f6;
	add.f32 	%f197, %f196, %f3;
	add.f32 	%f198, %f197, %f6;
	add.f32 	%f199, %f198, %f3;
	add.f32 	%f200, %f199, %f6;
	add.f32 	%f201, %f200, %f3;
	add.f32 	%f202, %f201, %f6;
	add.f32 	%f203, %f202, %f3;
	add.f32 	%f204, %f203, %f6;
	add.f32 	%f205, %f204, %f3;
	add.f32 	%f206, %f205, %f6;
	add.f32 	%f207, %f206, %f3;
	add.f32 	%f208, %f207, %f6;
	add.f32 	%f209, %f208, %f3;
	add.f32 	%f210, %f209, %f6;
	add.f32 	%f211, %f210, %f3;
	add.f32 	%f212, %f211, %f6;
	add.f32 	%f213, %f212, %f3;
	add.f32 	%f214, %f213, %f6;
	add.f32 	%f215, %f214, %f3;
	add.f32 	%f216, %f215, %f6;
	add.f32 	%f217, %f216, %f3;
	add.f32 	%f218, %f217, %f6;
	add.f32 	%f219, %f218, %f3;
	add.f32 	%f220, %f219, %f6;
	add.f32 	%f221, %f220, %f3;
	add.f32 	%f222, %f221, %f6;
	add.f32 	%f223, %f222, %f3;
	add.f32 	%f224, %f223, %f6;
	add.f32 	%f225, %f224, %f3;
	add.f32 	%f226, %f225, %f6;
	add.f32 	%f227, %f226, %f3;
	add.f32 	%f228, %f227, %f6;
	add.f32 	%f229, %f228, %f3;
	add.f32 	%f230, %f229, %f6;
	add.f32 	%f231, %f230, %f3;
	add.f32 	%f232, %f231, %f6;
	add.f32 	%f233, %f232, %f3;
	add.f32 	%f234, %f233, %f6;
	add.f32 	%f235, %f234, %f3;
	add.f32 	%f236, %f235, %f6;
	add.f32 	%f237, %f236, %f3;
	add.f32 	%f238, %f237, %f6;
	add.f32 	%f239, %f238, %f3;
	add.f32 	%f240, %f239, %f6;
	add.f32 	%f241, %f240, %f3;
	add.f32 	%f242, %f241, %f6;
	add.f32 	%f243, %f242, %f3;
	add.f32 	%f244, %f243, %f6;
	add.f32 	%f245, %f244, %f3;
	add.f32 	%f246, %f245, %f6;
	add.f32 	%f247, %f246, %f3;
	add.f32 	%f248, %f247, %f6;
	add.f32 	%f249, %f248, %f3;
	add.f32 	%f250, %f249, %f6;
	add.f32 	%f251, %f250, %f3;
	add.f32 	%f252, %f251, %f6;
	add.f32 	%f253, %f252, %f3;
	add.f32 	%f254, %f253, %f6;
	add.f32 	%f255, %f254, %f3;
	add.f32 	%f256, %f255, %f6;
	add.f32 	%f257, %f256, %f3;
	add.f32 	%f258, %f257, %f6;
	add.f32 	%f259, %f258, %f3;
	add.f32 	%f260, %f259, %f6;
	add.f32 	%f261, %f260, %f3;
	add.f32 	%f262, %f261, %f6;
	add.s64 	%rd16, %rd6, %rd11;
	st.global.f32 	[%rd16], %f262;
$L__BB9_2:
	ret;

}
	// .globl	_Z7vec_opNILi768EEvPfS0_S0_S0_S0_i
.visible .entry _Z7vec_opNILi768EEvPfS0_S0_S0_S0_i(
	.param .u64 .ptr .align 1 _Z7vec_opNILi768EEvPfS0_S0_S0_S0_i_param_0,
	.param .u64 .ptr .align 1 _Z7vec_opNILi768EEvPfS0_S0_S0_S0_i_param_1,
	.param .u64 .ptr .align 1 _Z7vec_opNILi768EEvPfS0_S0_S0_S0_i_param_2,
	.param .u64 .ptr .align 1 _Z7vec_opNILi768EEvPfS0_S0_S0_S0_i_param_3,
	.param .u64 .ptr .align 1 _Z7vec_opNILi768EEvPfS0_S0_S0_S0_i_param_4,
	.param .u32 _Z7vec_opNILi768EEvPfS0_S0_S0_S0_i_param_5
)
{
	.reg .pred 	%p<2>;
	.reg .b32 	%r<6>;
	.reg .b32 	%f<391>;
	.reg .b64 	%rd<17>;

	ld.param.u64 	%rd1, [_Z7vec_opNILi768EEvPfS0_S0_S0_S0_i_param_0];
	ld.param.u64 	%rd2, [_Z7vec_opNILi768EEvPfS0_S0_S0_S0_i_param_1];
	ld.param.u64 	%rd3, [_Z7vec_opNILi768EEvPfS0_S0_S0_S0_i_param_2];
	ld.param.u64 	%rd4, [_Z7vec_opNILi768EEvPfS0_S0_S0_S0_i_param_3];
	ld.param.u64 	%rd5, [_Z7vec_opNILi768EEvPfS0_S0_S0_S0_i_param_4];
	ld.param.u32 	%r2, [_Z7vec_opNILi768EEvPfS0_S0_S0_S0_i_param_5];
	mov.u32 	%r3, %ctaid.x;
	mov.u32 	%r4, %ntid.x;
	mov.u32 	%r5, %tid.x;
	mad.lo.s32 	%r1, %r3, %r4, %r5;
	setp.ge.s32 	%p1, %r1, %r2;
	@%p1 bra 	$L__BB10_2;
	cvta.to.global.u64 	%rd6, %rd5;
	cvta.to.global.u64 	%rd7, %rd1;
	cvta.to.global.u64 	%rd8, %rd2;
	cvta.to.global.u64 	%rd9, %rd3;
	cvta.to.global.u64 	%rd10, %rd4;
	mul.wide.s32 	%rd11, %r1, 4;
	add.s64 	%rd12, %rd7, %rd11;
	ld.global.f32 	%f1, [%rd12];
	add.s64 	%rd13, %rd8, %rd11;
	ld.global.f32 	%f2, [%rd13];
	mul.f32 	%f3, %f1, %f2;
	add.s64 	%rd14, %rd9, %rd11;
	ld.global.f32 	%f4, [%rd14];
	add.s64 	%rd15, %rd10, %rd11;
	ld.global.f32 	%f5, [%rd15];
	mul.f32 	%f6, %f4, %f5;
	add.f32 	%f7, %f3, 0f00000000;
	add.f32 	%f8, %f7, %f6;
	add.f32 	%f9, %f8, %f3;
	add.f32 	%f10, %f9, %f6;
	add.f32 	%f11, %f10, %f3;
	add.f32 	%f12, %f11, %f6;
	add.f32 	%f13, %f12, %f3;
	add.f32 	%f14, %f13, %f6;
	add.f32 	%f15, %f14, %f3;
	add.f32 	%f16, %f15, %f6;
	add.f32 	%f17, %f16, %f3;
	add.f32 	%f18, %f17, %f6;
	add.f32 	%f19, %f18, %f3;
	add.f32 	%f20, %f19, %f6;
	add.f32 	%f21, %f20, %f3;
	add.f32 	%f22, %f21, %f6;
	add.f32 	%f23, %f22, %f3;
	add.f32 	%f24, %f23, %f6;
	add.f32 	%f25, %f24, %f3;
	add.f32 	%f26, %f25, %f6;
	add.f32 	%f27, %f26, %f3;
	add.f32 	%f28, %f27, %f6;
	add.f32 	%f29, %f28, %f3;
	add.f32 	%f30, %f29, %f6;
	add.f32 	%f31, %f30, %f3;
	add.f32 	%f32, %f31, %f6;
	add.f32 	%f33, %f32, %f3;
	add.f32 	%f34, %f33, %f6;
	add.f32 	%f35, %f34, %f3;
	add.f32 	%f36, %f35, %f6;
	add.f32 	%f37, %f36, %f3;
	add.f32 	%f38, %f37, %f6;
	add.f32 	%f39, %f38, %f3;
	add.f32 	%f40, %f39, %f6;
	add.f32 	%f41, %f40, %f3;
	add.f32 	%f42, %f41, %f6;
	add.f32 	%f43, %f42, %f3;
	add.f32 	%f44, %f43, %f6;
	add.f32 	%f45, %f44, %f3;
	add.f32 	%f46, %f45, %f6;
	add.f32 	%f47, %f46, %f3;
	add.f32 	%f48, %f47, %f6;
	add.f32 	%f49, %f48, %f3;
	add.f32 	%f50, %f49, %f6;
	add.f32 	%f51, %f50, %f3;
	add.f32 	%f52, %f51, %f6;
	add.f32 	%f53, %f52, %f3;
	add.f32 	%f54, %f53, %f6;
	add.f32 	%f55, %f54, %f3;
	add.f32 	%f56, %f55, %f6;
	add.f32 	%f57, %f56, %f3;
	add.f32 	%f58, %f57, %f6;
	add.f32 	%f59, %f58, %f3;
	add.f32 	%f60, %f59, %f6;
	add.f32 	%f61, %f60, %f3;
	add.f32 	%f62, %f61, %f6;
	add.f32 	%f63, %f62, %f3;
	add.f32 	%f64, %f63, %f6;
	add.f32 	%f65, %f64, %f3;
	add.f32 	%f66, %f65, %f6;
	add.f32 	%f67, %f66, %f3;
	add.f32 	%f68, %f67, %f6;
	add.f32 	%f69, %f68, %f3;
	add.f32 	%f70, %f69, %f6;
	add.f32 	%f71, %f70, %f3;
	add.f32 	%f72, %f71, %f6;
	add.f32 	%f73, %f72, %f3;
	add.f32 	%f74, %f73, %f6;
	add.f32 	%f75, %f74, %f3;
	add.f32 	%f76, %f75, %f6;
	add.f32 	%f77, %f76, %f3;
	add.f32 	%f78, %f77, %f6;
	add.f32 	%f79, %f78, %f3;
	add.f32 	%f80, %f79, %f6;
	add.f32 	%f81, %f80, %f3;
	add.f32 	%f82, %f81, %f6;
	add.f32 	%f83, %f82, %f3;
	add.f32 	%f84, %f83, %f6;
	add.f32 	%f85, %f84, %f3;
	add.f32 	%f86, %f85, %f6;
	add.f32 	%f87, %f86, %f3;
	add.f32 	%f88, %f87, %f6;
	add.f32 	%f89, %f88, %f3;
	add.f32 	%f90, %f89, %f6;
	add.f32 	%f91, %f90, %f3;
	add.f32 	%f92, %f91, %f6;
	add.f32 	%f93, %f92, %f3;
	add.f32 	%f94, %f93, %f6;
	add.f32 	%f95, %f94, %f3;
	add.f32 	%f96, %f95, %f6;
	add.f32 	%f97, %f96, %f3;
	add.f32 	%f98, %f97, %f6;
	add.f32 	%f99, %f98, %f3;
	add.f32 	%f100, %f99, %f6;
	add.f32 	%f101, %f100, %f3;
	add.f32 	%f102, %f101, %f6;
	add.f32 	%f103, %f102, %f3;
	add.f32 	%f104, %f103, %f6;
	add.f32 	%f105, %f104, %f3;
	add.f32 	%f106, %f105, %f6;
	add.f32 	%f107, %f106, %f3;
	add.f32 	%f108, %f107, %f6;
	add.f32 	%f109, %f108, %f3;
	add.f32 	%f110, %f109, %f6;
	add.f32 	%f111, %f110, %f3;
	add.f32 	%f112, %f111, %f6;
	add.f32 	%f113, %f112, %f3;
	add.f32 	%f114, %f113, %f6;
	add.f32 	%f115, %f114, %f3;
	add.f32 	%f116, %f115, %f6;
	add.f32 	%f117, %f116, %f3;
	add.f32 	%f118, %f117, %f6;
	add.f32 	%f119, %f118, %f3;
	add.f32 	%f120, %f119, %f6;
	add.f32 	%f121, %f120, %f3;
	add.f32 	%f122, %f121, %f6;
	add.f32 	%f123, %f122, %f3;
	add.f32 	%f124, %f123, %f6;
	add.f32 	%f125, %f124, %f3;
	add.f32 	%f126, %f125, %f6;
	add.f32 	%f127, %f126, %f3;
	add.f32 	%f128, %f127, %f6;
	add.f32 	%f129, %f128, %f3;
	add.f32 	%f130, %f129, %f6;
	add.f32 	%f131, %f130, %f3;
	add.f32 	%f132, %f131, %f6;
	add.f32 	%f133, %f132, %f3;
	add.f32 	%f134, %f133, %f6;
	add.f32 	%f135, %f134, %f3;
	add.f32 	%f136, %f135, %f6;
	add.f32 	%f137, %f136, %f3;
	add.f32 	%f138, %f137, %f6;
	add.f32 	%f139, %f138, %f3;
	add.f32 	%f140, %f139, %f6;
	add.f32 	%f141, %f140, %f3;
	add.f32 	%f142, %f141, %f6;
	add.f32 	%f143, %f142, %f3;
	add.f32 	%f144, %f143, %f6;
	add.f32 	%f145, %f144, %f3;
	add.f32 	%f146, %f145, %f6;
	add.f32 	%f147, %f146, %f3;
	add.f32 	%f148, %f147, %f6;
	add.f32 	%f149, %f148, %f3;
	add.f32 	%f150, %f149, %f6;
	add.f32 	%f151, %f150, %f3;
	add.f32 	%f152, %f151, %f6;
	add.f32 	%f153, %f152, %f3;
	add.f32 	%f154, %f153, %f6;
	add.f32 	%f155, %f154, %f3;
	add.f32 	%f156, %f155, %f6;
	add.f32 	%f157, %f156, %f3;
	add.f32 	%f158, %f157, %f6;
	add.f32 	%f159, %f158, %f3;
	add.f32 	%f160, %f159, %f6;
	add.f32 	%f161, %f160, %f3;
	add.f32 	%f162, %f161, %f6;
	add.f32 	%f163, %f162, %f3;
	add.f32 	%f164, %f163, %f6;
	add.f32 	%f165, %f164, %f3;
	add.f32 	%f166, %f165, %f6;
	add.f32 	%f167, %f166, %f3;
	add.f32 	%f168, %f167, %f6;
	add.f32 	%f169, %f168, %f3;
	add.f32 	%f170, %f169, %f6;
	add.f32 	%f171, %f170, %f3;
	add.f32 	%f172, %f171, %f6;
	add.f32 	%f173, %f172, %f3;
	add.f32 	%f174, %f173, %f6;
	add.f32 	%f175, %f174, %f3;
	add.f32 	%f176, %f175, %f6;
	add.f32 	%f177, %f176, %f3;
	add.f32 	%f178, %f177, %f6;
	add.f32 	%f179, %f178, %f3;
	add.f32 	%f180, %f179, %f6;
	add.f32 	%f181, %f180, %f3;
	add.f32 	%f182, %f181, %f6;
	add.f32 	%f183, %f182, %f3;
	add.f32 	%f184, %f183, %f6;
	add.f32 	%f185, %f184, %f3;
	add.f32 	%f186, %f185, %f6;
	add.f32 	%f187, %f186, %f3;
	add.f32 	%f188, %f187, %f6;
	add.f32 	%f189, %f188, %f3;
	add.f32 	%f190, %f189, %f6;
	add.f32 	%f191, %f190, %f3;
	add.f32 	%f192, %f191, %f6;
	add.f32 	%f193, %f192, %f3;
	add.f32 	%f194, %f193, %f6;
	add.f32 	%f195, %f194, %f3;
	add.f32 	%f196, %f195, %f6;
	add.f32 	%f197, %f196, %f3;
	add.f32 	%f198, %f197, %f6;
	add.f32 	%f199, %f198, %f3;
	add.f32 	%f200, %f199, %f6;
	add.f32 	%f201, %f200, %f3;
	add.f32 	%f202, %f201, %f6;
	add.f32 	%f203, %f202, %f3;
	add.f32 	%f204, %f203, %f6;
	add.f32 	%f205, %f204, %f3;
	add.f32 	%f206, %f205, %f6;
	add.f32 	%f207, %f206, %f3;
	add.f32 	%f208, %f207, %f6;
	add.f32 	%f209, %f208, %f3;
	add.f32 	%f210, %f209, %f6;
	add.f32 	%f211, %f210, %f3;
	add.f32 	%f212, %f211, %f6;
	add.f32 	%f213, %f212, %f3;
	add.f32 	%f214, %f213, %f6;
	add.f32 	%f215, %f214, %f3;
	add.f32 	%f216, %f215, %f6;
	add.f32 	%f217, %f216, %f3;
	add.f32 	%f218, %f217, %f6;
	add.f32 	%f219, %f218, %f3;
	add.f32 	%f220, %f219, %f6;
	add.f32 	%f221, %f220, %f3;
	add.f32 	%f222, %f221, %f6;
	add.f32 	%f223, %f222, %f3;
	add.f32 	%f224, %f223, %f6;
	add.f32 	%f225, %f224, %f3;
	add.f32 	%f226, %f225, %f6;
	add.f32 	%f227, %f226, %f3;
	add.f32 	%f228, %f227, %f6;
	add.f32 	%f229, %f228, %f3;
	add.f32 	%f230, %f229, %f6;
	add.f32 	%f231, %f230, %f3;
	add.f32 	%f232, %f231, %f6;
	add.f32 	%f233, %f232, %f3;
	add.f32 	%f234, %f233, %f6;
	add.f32 	%f235, %f234, %f3;
	add.f32 	%f236, %f235, %f6;
	add.f32 	%f237, %f236, %f3;
	add.f32 	%f238, %f237, %f6;
	add.f32 	%f239, %f238, %f3;
	add.f32 	%f240, %f239, %f6;
	add.f32 	%f241, %f240, %f3;
	add.f32 	%f242, %f241, %f6;
	add.f32 	%f243, %f242, %f3;
	add.f32 	%f244, %f243, %f6;
	add.f32 	%f245, %f244, %f3;
	add.f32 	%f246, %f245, %f6;
	add.f32 	%f247, %f246, %f3;
	add.f32 	%f248, %f247, %f6;
	add.f32 	%f249, %f248, %f3;
	add.f32 	%f250, %f249, %f6;
	add.f32 	%f251, %f250, %f3;
	add.f32 	%f252, %f251, %f6;
	add.f32 	%f253, %f252, %f3;
	add.f32 	%f254, %f253, %f6;
	add.f32 	%f255, %f254, %f3;
	add.f32 	%f256, %f255, %f6;
	add.f32 	%f257, %f256, %f3;
	add.f32 	%f258, %f257, %f6;
	add.f32 	%f259, %f258, %f3;
	add.f32 	%f260, %f259, %f6;
	add.f32 	%f261, %f260, %f3;
	add.f32 	%f262, %f261, %f6;
	add.f32 	%f263, %f262, %f3;
	add.f32 	%f264, %f263, %f6;
	add.f32 	%f265, %f264, %f3;
	add.f32 	%f266, %f265, %f6;
	add.f32 	%f267, %f266, %f3;
	add.f32 	%f268, %f267, %f6;
	add.f32 	%f269, %f268, %f3;
	add.f32 	%f270, %f269, %f6;
	add.f32 	%f271, %f270, %f3;
	add.f32 	%f272, %f271, %f6;
	add.f32 	%f273, %f272, %f3;
	add.f32 	%f274, %f273, %f6;
	add.f32 	%f275, %f274, %f3;
	add.f32 	%f276, %f275, %f6;
	add.f32 	%f277, %f276, %f3;
	add.f32 	%f278, %f277, %f6;
	add.f32 	%f279, %f278, %f3;
	add.f32 	%f280, %f279, %f6;
	add.f32 	%f281, %f280, %f3;
	add.f32 	%f282, %f281, %f6;
	add.f32 	%f283, %f282, %f3;
	add.f32 	%f284, %f283, %f6;
	add.f32 	%f285, %f284, %f3;
	add.f32 	%f286, %f285, %f6;
	add.f32 	%f287, %f286, %f3;
	add.f32 	%f288, %f287, %f6;
	add.f32 	%f289, %f288, %f3;
	add.f32 	%f290, %f289, %f6;
	add.f32 	%f291, %f290, %f3;
	add.f32 	%f292, %f291, %f6;
	add.f32 	%f293, %f292, %f3;
	add.f32 	%f294, %f293, %f6;
	add.f32 	%f295, %f294, %f3;
	add.f32 	%f296, %f295, %f6;
	add.f32 	%f297, %f296, %f3;
	add.f32 	%f298, %f297, %f6;
	add.f32 	%f299, %f298, %f3;
	add.f32 	%f300, %f299, %f6;
	add.f32 	%f301, %f300, %f3;
	add.f32 	%f302, %f301, %f6;
	add.f32 	%f303, %f302, %f3;
	add.f32 	%f304, %f303, %f6;
	add.f32 	%f305, %f304, %f3;
	add.f32 	%f306, %f305, %f6;
	add.f32 	%f307, %f306, %f3;
	add.f32 	%f308, %f307, %f6;
	add.f32 	%f309, %f308, %f3;
	add.f32 	%f310, %f309, %f6;
	add.f32 	%f311, %f310, %f3;
	add.f32 	%f312, %f311, %f6;
	add.f32 	%f313, %f312, %f3;
	add.f32 	%f314, %f313, %f6;
	add.f32 	%f315, %f314, %f3;
	add.f32 	%f316, %f315, %f6;
	add.f32 	%f317, %f316, %f3;
	add.f32 	%f318, %f317, %f6;
	add.f32 	%f319, %f318, %f3;
	add.f32 	%f320, %f319, %f6;
	add.f32 	%f321, %f320, %f3;
	add.f32 	%f322, %f321, %f6;
	add.f32 	%f323, %f322, %f3;
	add.f32 	%f324, %f323, %f6;
	add.f32 	%f325, %f324, %f3;
	add.f32 	%f326, %f325, %f6;
	add.f32 	%f327, %f326, %f3;
	add.f32 	%f328, %f327, %f6;
	add.f32 	%f329, %f328, %f3;
	add.f32 	%f330, %f329, %f6;
	add.f32 	%f331, %f330, %f3;
	add.f32 	%f332, %f331, %f6;
	add.f32 	%f333, %f332, %f3;
	add.f32 	%f334, %f333, %f6;
	add.f32 	%f335, %f334, %f3;
	add.f32 	%f336, %f335, %f6;
	add.f32 	%f337, %f336, %f3;
	add.f32 	%f338, %f337, %f6;
	add.f32 	%f339, %f338, %f3;
	add.f32 	%f340, %f339, %f6;
	add.f32 	%f341, %f340, %f3;
	add.f32 	%f342, %f341, %f6;
	add.f32 	%f343, %f342, %f3;
	add.f32 	%f344, %f343, %f6;
	add.f32 	%f345, %f344, %f3;
	add.f32 	%f346, %f345, %f6;
	add.f32 	%f347, %f346, %f3;
	add.f32 	%f348, %f347, %f6;
	add.f32 	%f349, %f348, %f3;
	add.f32 	%f350, %f349, %f6;
	add.f32 	%f351, %f350, %f3;
	add.f32 	%f352, %f351, %f6;
	add.f32 	%f353, %f352, %f3;
	add.f32 	%f354, %f353, %f6;
	add.f32 	%f355, %f354, %f3;
	add.f32 	%f356, %f355, %f6;
	add.f32 	%f357, %f356, %f3;
	add.f32 	%f358, %f357, %f6;
	add.f32 	%f359, %f358, %f3;
	add.f32 	%f360, %f359, %f6;
	add.f32 	%f361, %f360, %f3;
	add.f32 	%f362, %f361, %f6;
	add.f32 	%f363, %f362, %f3;
	add.f32 	%f364, %f363, %f6;
	add.f32 	%f365, %f364, %f3;
	add.f32 	%f366, %f365, %f6;
	add.f32 	%f367, %f366, %f3;
	add.f32 	%f368, %f367, %f6;
	add.f32 	%f369, %f368, %f3;
	add.f32 	%f370, %f369, %f6;
	add.f32 	%f371, %f370, %f3;
	add.f32 	%f372, %f371, %f6;
	add.f32 	%f373, %f372, %f3;
	add.f32 	%f374, %f373, %f6;
	add.f32 	%f375, %f374, %f3;
	add.f32 	%f376, %f375, %f6;
	add.f32 	%f377, %f376, %f3;
	add.f32 	%f378, %f377, %f6;
	add.f32 	%f379, %f378, %f3;
	add.f32 	%f380, %f379, %f6;
	add.f32 	%f381, %f380, %f3;
	add.f32 	%f382, %f381, %f6;
	add.f32 	%f383, %f382, %f3;
	add.f32 	%f384, %f383, %f6;
	add.f32 	%f385, %f384, %f3;
	add.f32 	%f386, %f385, %f6;
	add.f32 	%f387, %f386, %f3;
	add.f32 	%f388, %f387, %f6;
	add.f32 	%f389, %f388, %f3;
	add.f32 	%f390, %f389, %f6;
	add.s64 	%rd16, %rd6, %rd11;
	st.global.f32 	[%rd16], %f390;
$L__BB10_2:
	ret;

}
	// .globl	_Z7vec_opNILi1024EEvPfS0_S0_S0_S0_i
.visible .entry _Z7vec_opNILi1024EEvPfS0_S0_S0_S0_i(
	.param .u64 .ptr .align 1 _Z7vec_opNILi1024EEvPfS0_S0_S0_S0_i_param_0,
	.param .u64 .ptr .align 1 _Z7vec_opNILi1024EEvPfS0_S0_S0_S0_i_param_1,
	.param .u64 .ptr .align 1 _Z7vec_opNILi1024EEvPfS0_S0_S0_S0_i_param_2,
	.param .u64 .ptr .align 1 _Z7vec_opNILi1024EEvPfS0_S0_S0_S0_i_param_3,
	.param .u64 .ptr .align 1 _Z7vec_opNILi1024EEvPfS0_S0_S0_S0_i_param_4,
	.param .u32 _Z7vec_opNILi1024EEvPfS0_S0_S0_S0_i_param_5
)
{
	.reg .pred 	%p<3>;
	.reg .b32 	%r<10>;
	.reg .b32 	%f<138>;
	.reg .b64 	%rd<18>;

	ld.param.u64 	%rd1, [_Z7vec_opNILi1024EEvPfS0_S0_S0_S0_i_param_0];
	ld.param.u64 	%rd2, [_Z7vec_opNILi1024EEvPfS0_S0_S0_S0_i_param_1];
	ld.param.u64 	%rd3, [_Z7vec_opNILi1024EEvPfS0_S0_S0_S0_i_param_2];
	ld.param.u64 	%rd4, [_Z7vec_opNILi1024EEvPfS0_S0_S0_S0_i_param_3];
	ld.param.u64 	%rd5, [_Z7vec_opNILi1024EEvPfS0_S0_S0_S0_i_param_4];
	ld.param.u32 	%r4, [_Z7vec_opNILi1024EEvPfS0_S0_S0_S0_i_param_5];
	mov.u32 	%r5, %ctaid.x;
	mov.u32 	%r6, %ntid.x;
	mov.u32 	%r7, %tid.x;
	mad.lo.s32 	%r1, %r5, %r6, %r7;
	setp.ge.s32 	%p1, %r1, %r4;
	@%p1 bra 	$L__BB11_4;
	cvta.to.global.u64 	%rd6, %rd1;
	cvta.to.global.u64 	%rd7, %rd2;
	cvta.to.global.u64 	%rd8, %rd3;
	cvta.to.global.u64 	%rd9, %rd4;
	mul.wide.s32 	%rd10, %r1, 4;
	add.s64 	%rd11, %rd6, %rd10;
	ld.global.f32 	%f6, [%rd11];
	add.s64 	%rd12, %rd7, %rd10;
	ld.global.f32 	%f7, [%rd12];
	mul.f32 	%f1, %f6, %f7;
	add.s64 	%rd13, %rd8, %rd10;
	ld.global.f32 	%f8, [%rd13];
	add.s64 	%rd14, %rd9, %rd10;
	ld.global.f32 	%f9, [%rd14];
	mul.f32 	%f2, %f8, %f9;
	mov.f32 	%f137, 0f00000000;
	mov.b32 	%r9, 0;
$L__BB11_2:
	add.f32 	%f10, %f137, %f1;
	add.f32 	%f11, %f10, %f2;
	add.f32 	%f12, %f11, %f1;
	add.f32 	%f13, %f12, %f2;
	add.f32 	%f14, %f13, %f1;
	add.f32 	%f15, %f14, %f2;
	add.f32 	%f16, %f15, %f1;
	add.f32 	%f17, %f16, %f2;
	add.f32 	%f18, %f17, %f1;
	add.f32 	%f19, %f18, %f2;
	add.f32 	%f20, %f19, %f1;
	add.f32 	%f21, %f20, %f2;
	add.f32 	%f22, %f21, %f1;
	add.f32 	%f23, %f22, %f2;
	add.f32 	%f24, %f23, %f1;
	add.f32 	%f25, %f24, %f2;
	add.f32 	%f26, %f25, %f1;
	add.f32 	%f27, %f26, %f2;
	add.f32 	%f28, %f27, %f1;
	add.f32 	%f29, %f28, %f2;
	add.f32 	%f30, %f29, %f1;
	add.f32 	%f31, %f30, %f2;
	add.f32 	%f32, %f31, %f1;
	add.f32 	%f33, %f32, %f2;
	add.f32 	%f34, %f33, %f1;
	add.f32 	%f35, %f34, %f2;
	add.f32 	%f36, %f35, %f1;
	add.f32 	%f37, %f36, %f2;
	add.f32 	%f38, %f37, %f1;
	add.f32 	%f39, %f38, %f2;
	add.f32 	%f40, %f39, %f1;
	add.f32 	%f41, %f40, %f2;
	add.f32 	%f42, %f41, %f1;
	add.f32 	%f43, %f42, %f2;
	add.f32 	%f44, %f43, %f1;
	add.f32 	%f45, %f44, %f2;
	add.f32 	%f46, %f45, %f1;
	add.f32 	%f47, %f46, %f2;
	add.f32 	%f48, %f47, %f1;
	add.f32 	%f49, %f48, %f2;
	add.f32 	%f50, %f49, %f1;
	add.f32 	%f51, %f50, %f2;
	add.f32 	%f52, %f51, %f1;
	add.f32 	%f53, %f52, %f2;
	add.f32 	%f54, %f53, %f1;
	add.f32 	%f55, %f54, %f2;
	add.f32 	%f56, %f55, %f1;
	add.f32 	%f57, %f56, %f2;
	add.f32 	%f58, %f57, %f1;
	add.f32 	%f59, %f58, %f2;
	add.f32 	%f60, %f59, %f1;
	add.f32 	%f61, %f60, %f2;
	add.f32 	%f62, %f61, %f1;
	add.f32 	%f63, %f62, %f2;
	add.f32 	%f64, %f63, %f1;
	add.f32 	%f65, %f64, %f2;
	add.f32 	%f66, %f65, %f1;
	add.f32 	%f67, %f66, %f2;
	add.f32 	%f68, %f67, %f1;
	add.f32 	%f69, %f68, %f2;
	add.f32 	%f70, %f69, %f1;
	add.f32 	%f71, %f70, %f2;
	add.f32 	%f72, %f71, %f1;
	add.f32 	%f73, %f72, %f2;
	add.f32 	%f74, %f73, %f1;
	add.f32 	%f75, %f74, %f2;
	add.f32 	%f76, %f75, %f1;
	add.f32 	%f77, %f76, %f2;
	add.f32 	%f78, %f77, %f1;
	add.f32 	%f79, %f78, %f2;
	add.f32 	%f80, %f79, %f1;
	add.f32 	%f81, %f80, %f2;
	add.f32 	%f82, %f81, %f1;
	add.f32 	%f83, %f82, %f2;
	add.f32 	%f84, %f83, %f1;
	add.f32 	%f85, %f84, %f2;
	add.f32 	%f86, %f85, %f1;
	add.f32 	%f87, %f86, %f2;
	add.f32 	%f88, %f87, %f1;
	add.f32 	%f89, %f88, %f2;
	add.f32 	%f90, %f89, %f1;
	add.f32 	%f91, %f90, %f2;
	add.f32 	%f92, %f91, %f1;
	add.f32 	%f93, %f92, %f2;
	add.f32 	%f94, %f93, %f1;
	add.f32 	%f95, %f94, %f2;
	add.f32 	%f96, %f95, %f1;
	add.f32 	%f97, %f96, %f2;
	add.f32 	%f98, %f97, %f1;
	add.f32 	%f99, %f98, %f2;
	add.f32 	%f100, %f99, %f1;
	add.f32 	%f101, %f100, %f2;
	add.f32 	%f102, %f101, %f1;
	add.f32 	%f103, %f102, %f2;
	add.f32 	%f104, %f103, %f1;
	add.f32 	%f105, %f104, %f2;
	add.f32 	%f106, %f105, %f1;
	add.f32 	%f107, %f106, %f2;
	add.f32 	%f108, %f107, %f1;
	add.f32 	%f109, %f108, %f2;
	add.f32 	%f110, %f109, %f1;
	add.f32 	%f111, %f110, %f2;
	add.f32 	%f112, %f111, %f1;
	add.f32 	%f113, %f112, %f2;
	add.f32 	%f114, %f113, %f1;
	add.f32 	%f115, %f114, %f2;
	add.f32 	%f116, %f115, %f1;
	add.f32 	%f117, %f116, %f2;
	add.f32 	%f118, %f117, %f1;
	add.f32 	%f119, %f118, %f2;
	add.f32 	%f120, %f119, %f1;
	add.f32 	%f121, %f120, %f2;
	add.f32 	%f122, %f121, %f1;
	add.f32 	%f123, %f122, %f2;
	add.f32 	%f124, %f123, %f1;
	add.f32 	%f125, %f124, %f2;
	add.f32 	%f126, %f125, %f1;
	add.f32 	%f127, %f126, %f2;
	add.f32 	%f128, %f127, %f1;
	add.f32 	%f129, %f128, %f2;
	add.f32 	%f130, %f129, %f1;
	add.f32 	%f131, %f130, %f2;
	add.f32 	%f132, %f131, %f1;
	add.f32 	%f133, %f132, %f2;
	add.f32 	%f134, %f133, %f1;
	add.f32 	%f135, %f134, %f2;
	add.f32 	%f136, %f135, %f1;
	add.f32 	%f137, %f136, %f2;
	add.s32 	%r9, %r9, 64;
	setp.ne.s32 	%p2, %r9, 256;
	@%p2 bra 	$L__BB11_2;
	cvta.to.global.u64 	%rd15, %rd5;
	add.s64 	%rd17, %rd15, %rd10;
	st.global.f32 	[%rd17], %f137;
$L__BB11_4:
	ret;

}
	// .globl	_Z7vec_opNILi2048EEvPfS0_S0_S0_S0_i
.visible .entry _Z7vec_opNILi2048EEvPfS0_S0_S0_S0_i(
	.param .u64 .ptr .align 1 _Z7vec_opNILi2048EEvPfS0_S0_S0_S0_i_param_0,
	.param .u64 .ptr .align 1 _Z7vec_opNILi2048EEvPfS0_S0_S0_S0_i_param_1,
	.param .u64 .ptr .align 1 _Z7vec_opNILi2048EEvPfS0_S0_S0_S0_i_param_2,
	.param .u64 .ptr .align 1 _Z7vec_opNILi2048EEvPfS0_S0_S0_S0_i_param_3,
	.param .u64 .ptr .align 1 _Z7vec_opNILi2048EEvPfS0_S0_S0_S0_i_param_4,
	.param .u32 _Z7vec_opNILi2048EEvPfS0_S0_S0_S0_i_param_5
)
{
	.reg .pred 	%p<3>;
	.reg .b32 	%r<10>;
	.reg .b32 	%f<138>;
	.reg .b64 	%rd<18>;

	ld.param.u64 	%rd1, [_Z7vec_opNILi2048EEvPfS0_S0_S0_S0_i_param_0];
	ld.param.u64 	%rd2, [_Z7vec_opNILi2048EEvPfS0_S0_S0_S0_i_param_1];
	ld.param.u64 	%rd3, [_Z7vec_opNILi2048EEvPfS0_S0_S0_S0_i_param_2];
	ld.param.u64 	%rd4, [_Z7vec_opNILi2048EEvPfS0_S0_S0_S0_i_param_3];
	ld.param.u64 	%rd5, [_Z7vec_opNILi2048EEvPfS0_S0_S0_S0_i_param_4];
	ld.param.u32 	%r4, [_Z7vec_opNILi2048EEvPfS0_S0_S0_S0_i_param_5];
	mov.u32 	%r5, %ctaid.x;
	mov.u32 	%r6, %ntid.x;
	mov.u32 	%r7, %tid.x;
	mad.lo.s32 	%r1, %r5, %r6, %r7;
	setp.ge.s32 	%p1, %r1, %r4;
	@%p1 bra 	$L__BB12_4;
	cvta.to.global.u64 	%rd6, %rd1;
	cvta.to.global.u64 	%rd7, %rd2;
	cvta.to.global.u64 	%rd8, %rd3;
	cvta.to.global.u64 	%rd9, %rd4;
	mul.wide.s32 	%rd10, %r1, 4;
	add.s64 	%rd11, %rd6, %rd10;
	ld.global.f32 	%f6, [%rd11];
	add.s64 	%rd12, %rd7, %rd10;
	ld.global.f32 	%f7, [%rd12];
	mul.f32 	%f1, %f6, %f7;
	add.s64 	%rd13, %rd8, %rd10;
	ld.global.f32 	%f8, [%rd13];
	add.s64 	%rd14, %rd9, %rd10;
	ld.global.f32 	%f9, [%rd14];
	mul.f32 	%f2, %f8, %f9;
	mov.f32 	%f137, 0f00000000;
	mov.b32 	%r9, 0;
$L__BB12_2:
	add.f32 	%f10, %f137, %f1;
	add.f32 	%f11, %f10, %f2;
	add.f32 	%f12, %f11, %f1;
	add.f32 	%f13, %f12, %f2;
	add.f32 	%f14, %f13, %f1;
	add.f32 	%f15, %f14, %f2;
	add.f32 	%f16, %f15, %f1;
	add.f32 	%f17, %f16, %f2;
	add.f32 	%f18, %f17, %f1;
	add.f32 	%f19, %f18, %f2;
	add.f32 	%f20, %f19, %f1;
	add.f32 	%f21, %f20, %f2;
	add.f32 	%f22, %f21, %f1;
	add.f32 	%f23, %f22, %f2;
	add.f32 	%f24, %f23, %f1;
	add.f32 	%f25, %f24, %f2;
	add.f32 	%f26, %f25, %f1;
	add.f32 	%f27, %f26, %f2;
	add.f32 	%f28, %f27, %f1;
	add.f32 	%f29, %f28, %f2;
	add.f32 	%f30, %f29, %f1;
	add.f32 	%f31, %f30, %f2;
	add.f32 	%f32, %f31, %f1;
	add.f32 	%f33, %f32, %f2;
	add.f32 	%f34, %f33, %f1;
	add.f32 	%f35, %f34, %f2;
	add.f32 	%f36, %f35, %f1;
	add.f32 	%f37, %f36, %f2;
	add.f32 	%f38, %f37, %f1;
	add.f32 	%f39, %f38, %f2;
	add.f32 	%f40, %f39, %f1;
	add.f32 	%f41, %f40, %f2;
	add.f32 	%f42, %f41, %f1;
	add.f32 	%f43, %f42, %f2;
	add.f32 	%f44, %f43, %f1;
	add.f32 	%f45, %f44, %f2;
	add.f32 	%f46, %f45, %f1;
	add.f32 	%f47, %f46, %f2;
	add.f32 	%f48, %f47, %f1;
	add.f32 	%f49, %f48, %f2;
	add.f32 	%f50, %f49, %f1;
	add.f32 	%f51, %f50, %f2;
	add.f32 	%f52, %f51, %f1;
	add.f32 	%f53, %f52, %f2;
	add.f32 	%f54, %f53, %f1;
	add.f32 	%f55, %f54, %f2;
	add.f32 	%f56, %f55, %f1;
	add.f32 	%f57, %f56, %f2;
	add.f32 	%f58, %f57, %f1;
	add.f32 	%f59, %f58, %f2;
	add.f32 	%f60, %f59, %f1;
	add.f32 	%f61, %f60, %f2;
	add.f32 	%f62, %f61, %f1;
	add.f32 	%f63, %f62, %f2;
	add.f32 	%f64, %f63, %f1;
	add.f32 	%f65, %f64, %f2;
	add.f32 	%f66, %f65, %f1;
	add.f32 	%f67, %f66, %f2;
	add.f32 	%f68, %f67, %f1;
	add.f32 	%f69, %f68, %f2;
	add.f32 	%f70, %f69, %f1;
	add.f32 	%f71, %f70, %f2;
	add.f32 	%f72, %f71, %f1;
	add.f32 	%f73, %f72, %f2;
	add.f32 	%f74, %f73, %f1;
	add.f32 	%f75, %f74, %f2;
	add.f32 	%f76, %f75, %f1;
	add.f32 	%f77, %f76, %f2;
	add.f32 	%f78, %f77, %f1;
	add.f32 	%f79, %f78, %f2;
	add.f32 	%f80, %f79, %f1;
	add.f32 	%f81, %f80, %f2;
	add.f32 	%f82, %f81, %f1;
	add.f32 	%f83, %f82, %f2;
	add.f32 	%f84, %f83, %f1;
	add.f32 	%f85, %f84, %f2;
	add.f32 	%f86, %f85, %f1;
	add.f32 	%f87, %f86, %f2;
	add.f32 	%f88, %f87, %f1;
	add.f32 	%f89, %f88, %f2;
	add.f32 	%f90, %f89, %f1;
	add.f32 	%f91, %f90, %f2;
	add.f32 	%f92, %f91, %f1;
	add.f32 	%f93, %f92, %f2;
	add.f32 	%f94, %f93, %f1;
	add.f32 	%f95, %f94, %f2;
	add.f32 	%f96, %f95, %f1;
	add.f32 	%f97, %f96, %f2;
	add.f32 	%f98, %f97, %f1;
	add.f32 	%f99, %f98, %f2;
	add.f32 	%f100, %f99, %f1;
	add.f32 	%f101, %f100, %f2;
	add.f32 	%f102, %f101, %f1;
	add.f32 	%f103, %f102, %f2;
	add.f32 	%f104, %f103, %f1;
	add.f32 	%f105, %f104, %f2;
	add.f32 	%f106, %f105, %f1;
	add.f32 	%f107, %f106, %f2;
	add.f32 	%f108, %f107, %f1;
	add.f32 	%f109, %f108, %f2;
	add.f32 	%f110, %f109, %f1;
	add.f32 	%f111, %f110, %f2;
	add.f32 	%f112, %f111, %f1;
	add.f32 	%f113, %f112, %f2;
	add.f32 	%f114, %f113, %f1;
	add.f32 	%f115, %f114, %f2;
	add.f32 	%f116, %f115, %f1;
	add.f32 	%f117, %f116, %f2;
	add.f32 	%f118, %f117, %f1;
	add.f32 	%f119, %f118, %f2;
	add.f32 	%f120, %f119, %f1;
	add.f32 	%f121, %f120, %f2;
	add.f32 	%f122, %f121, %f1;
	add.f32 	%f123, %f122, %f2;
	add.f32 	%f124, %f123, %f1;
	add.f32 	%f125, %f124, %f2;
	add.f32 	%f126, %f125, %f1;
	add.f32 	%f127, %f126, %f2;
	add.f32 	%f128, %f127, %f1;
	add.f32 	%f129, %f128, %f2;
	add.f32 	%f130, %f129, %f1;
	add.f32 	%f131, %f130, %f2;
	add.f32 	%f132, %f131, %f1;
	add.f32 	%f133, %f132, %f2;
	add.f32 	%f134, %f133, %f1;
	add.f32 	%f135, %f134, %f2;
	add.f32 	%f136, %f135, %f1;
	add.f32 	%f137, %f136, %f2;
	add.s32 	%r9, %r9, 64;
	setp.ne.s32 	%p2, %r9, 512;
	@%p2 bra 	$L__BB12_2;
	cvta.to.global.u64 	%rd15, %rd5;
	add.s64 	%rd17, %rd15, %rd10;
	st.global.f32 	[%rd17], %f137;
$L__BB12_4:
	ret;

}
	// .globl	_Z7vec_opNILi4096EEvPfS0_S0_S0_S0_i
.visible .entry _Z7vec_opNILi4096EEvPfS0_S0_S0_S0_i(
	.param .u64 .ptr .align 1 _Z7vec_opNILi4096EEvPfS0_S0_S0_S0_i_param_0,
	.param .u64 .ptr .align 1 _Z7vec_opNILi4096EEvPfS0_S0_S0_S0_i_param_1,
	.param .u64 .ptr .align 1 _Z7vec_opNILi4096EEvPfS0_S0_S0_S0_i_param_2,
	.param .u64 .ptr .align 1 _Z7vec_opNILi4096EEvPfS0_S0_S0_S0_i_param_3,
	.param .u64 .ptr .align 1 _Z7vec_opNILi4096EEvPfS0_S0_S0_S0_i_param_4,
	.param .u32 _Z7vec_opNILi4096EEvPfS0_S0_S0_S0_i_param_5
)
{
	.reg .pred 	%p<3>;
	.reg .b32 	%r<10>;
	.reg .b32 	%f<138>;
	.reg .b64 	%rd<18>;

	ld.param.u64 	%rd1, [_Z7vec_opNILi4096EEvPfS0_S0_S0_S0_i_param_0];
	ld.param.u64 	%rd2, [_Z7vec_opNILi4096EEvPfS0_S0_S0_S0_i_param_1];
	ld.param.u64 	%rd3, [_Z7vec_opNILi4096EEvPfS0_S0_S0_S0_i_param_2];
	ld.param.u64 	%rd4, [_Z7vec_opNILi4096EEvPfS0_S0_S0_S0_i_param_3];
	ld.param.u64 	%rd5, [_Z7vec_opNILi4096EEvPfS0_S0_S0_S0_i_param_4];
	ld.param.u32 	%r4, [_Z7vec_opNILi4096EEvPfS0_S0_S0_S0_i_param_5];
	mov.u32 	%r5, %ctaid.x;
	mov.u32 	%r6, %ntid.x;
	mov.u32 	%r7, %tid.x;
	mad.lo.s32 	%r1, %r5, %r6, %r7;
	setp.ge.s32 	%p1, %r1, %r4;
	@%p1 bra 	$L__BB13_4;
	cvta.to.global.u64 	%rd6, %rd1;
	cvta.to.global.u64 	%rd7, %rd2;
	cvta.to.global.u64 	%rd8, %rd3;
	cvta.to.global.u64 	%rd9, %rd4;
	mul.wide.s32 	%rd10, %r1, 4;
	add.s64 	%rd11, %rd6, %rd10;
	ld.global.f32 	%f6, [%rd11];
	add.s64 	%rd12, %rd7, %rd10;
	ld.global.f32 	%f7, [%rd12];
	mul.f32 	%f1, %f6, %f7;
	add.s64 	%rd13, %rd8, %rd10;
	ld.global.f32 	%f8, [%rd13];
	add.s64 	%rd14, %rd9, %rd10;
	ld.global.f32 	%f9, [%rd14];
	mul.f32 	%f2, %f8, %f9;
	mov.f32 	%f137, 0f00000000;
	mov.b32 	%r9, 0;
$L__BB13_2:
	add.f32 	%f10, %f137, %f1;
	add.f32 	%f11, %f10, %f2;
	add.f32 	%f12, %f11, %f1;
	add.f32 	%f13, %f12, %f2;
	add.f32 	%f14, %f13, %f1;
	add.f32 	%f15, %f14, %f2;
	add.f32 	%f16, %f15, %f1;
	add.f32 	%f17, %f16, %f2;
	add.f32 	%f18, %f17, %f1;
	add.f32 	%f19, %f18, %f2;
	add.f32 	%f20, %f19, %f1;
	add.f32 	%f21, %f20, %f2;
	add.f32 	%f22, %f21, %f1;
	add.f32 	%f23, %f22, %f2;
	add.f32 	%f24, %f23, %f1;
	add.f32 	%f25, %f24, %f2;
	add.f32 	%f26, %f25, %f1;
	add.f32 	%f27, %f26, %f2;
	add.f32 	%f28, %f27, %f1;
	add.f32 	%f29, %f28, %f2;
	add.f32 	%f30, %f29, %f1;
	add.f32 	%f31, %f30, %f2;
	add.f32 	%f32, %f31, %f1;
	add.f32 	%f33, %f32, %f2;
	add.f32 	%f34, %f33, %f1;
	add.f32 	%f35, %f34, %f2;
	add.f32 	%f36, %f35, %f1;
	add.f32 	%f37, %f36, %f2;
	add.f32 	%f38, %f37, %f1;
	add.f32 	%f39, %f38, %f2;
	add.f32 	%f40, %f39, %f1;
	add.f32 	%f41, %f40, %f2;
	add.f32 	%f42, %f41, %f1;
	add.f32 	%f43, %f42, %f2;
	add.f32 	%f44, %f43, %f1;
	add.f32 	%f45, %f44, %f2;
	add.f32 	%f46, %f45, %f1;
	add.f32 	%f47, %f46, %f2;
	add.f32 	%f48, %f47, %f1;
	add.f32 	%f49, %f48, %f2;
	add.f32 	%f50, %f49, %f1;
	add.f32 	%f51, %f50, %f2;
	add.f32 	%f52, %f51, %f1;
	add.f32 	%f53, %f52, %f2;
	add.f32 	%f54, %f53, %f1;
	add.f32 	%f55, %f54, %f2;
	add.f32 	%f56, %f55, %f1;
	add.f32 	%f57, %f56, %f2;
	add.f32 	%f58, %f57, %f1;
	add.f32 	%f59, %f58, %f2;
	add.f32 	%f60, %f59, %f1;
	add.f32 	%f61, %f60, %f2;
	add.f32 	%f62, %f61, %f1;
	add.f32 	%f63, %f62, %f2;
	add.f32 	%f64, %f63, %f1;
	add.f32 	%f65, %f64, %f2;
	add.f32 	%f66, %f65, %f1;
	add.f32 	%f67, %f66, %f2;
	add.f32 	%f68, %f67, %f1;
	add.f32 	%f69, %f68, %f2;
	add.f32 	%f70, %f69, %f1;
	add.f32 	%f71, %f70, %f2;
	add.f32 	%f72, %f71, %f1;
	add.f32 	%f73, %f72, %f2;
	add.f32 	%f74, %f73, %f1;
	add.f32 	%f75, %f74, %f2;
	add.f32 	%f76, %f75, %f1;
	add.f32 	%f77, %f76, %f2;
	add.f32 	%f78, %f77, %f1;
	add.f32 	%f79, %f78, %f2;
	add.f32 	%f80, %f79, %f1;
	add.f32 	%f81, %f80, %f2;
	add.f32 	%f82, %f81, %f1;
	add.f32 	%f83, %f82, %f2;
	add.f32 	%f84, %f83, %f1;
	add.f32 	%f85, %f84, %f2;
	add.f32 	%f86, %f85, %f1;
	add.f32 	%f87, %f86, %f2;
	add.f32 	%f88, %f87, %f1;
	add.f32 	%f89, %f88, %f2;
	add.f32 	%f90, %f89, %f1;
	add.f32 	%f91, %f90, %f2;
	add.f32 	%f92, %f91, %f1;
	add.f32 	%f93, %f92, %f2;
	add.f32 	%f94, %f93, %f1;
	add.f32 	%f95, %f94, %f2;
	add.f32 	%f96, %f95, %f1;
	add.f32 	%f97, %f96, %f2;
	add.f32 	%f98, %f97, %f1;
	add.f32 	%f99, %f98, %f2;
	add.f32 	%f100, %f99, %f1;
	add.f32 	%f101, %f100, %f2;
	add.f32 	%f102, %f101, %f1;
	add.f32 	%f103, %f102, %f2;
	add.f32 	%f104, %f103, %f1;
	add.f32 	%f105, %f104, %f2;
	add.f32 	%f106, %f105, %f1;
	add.f32 	%f107, %f106, %f2;
	add.f32 	%f108, %f107, %f1;
	add.f32 	%f109, %f108, %f2;
	add.f32 	%f110, %f109, %f1;
	add.f32 	%f111, %f110, %f2;
	add.f32 	%f112, %f111, %f1;
	add.f32 	%f113, %f112, %f2;
	add.f32 	%f114, %f113, %f1;
	add.f32 	%f115, %f114, %f2;
	add.f32 	%f116, %f115, %f1;
	add.f32 	%f117, %f116, %f2;
	add.f32 	%f118, %f117, %f1;
	add.f32 	%f119, %f118, %f2;
	add.f32 	%f120, %f119, %f1;
	add.f32 	%f121, %f120, %f2;
	add.f32 	%f122, %f121, %f1;
	add.f32 	%f123, %f122, %f2;
	add.f32 	%f124, %f123, %f1;
	add.f32 	%f125, %f124, %f2;
	add.f32 	%f126, %f125, %f1;
	add.f32 	%f127, %f126, %f2;
	add.f32 	%f128, %f127, %f1;
	add.f32 	%f129, %f128, %f2;
	add.f32 	%f130, %f129, %f1;
	add.f32 	%f131, %f130, %f2;
	add.f32 	%f132, %f131, %f1;
	add.f32 	%f133, %f132, %f2;
	add.f32 	%f134, %f133, %f1;
	add.f32 	%f135, %f134, %f2;
	add.f32 	%f136, %f135, %f1;
	add.f32 	%f137, %f136, %f2;
	add.s32 	%r9, %r9, 64;
	setp.ne.s32 	%p2, %r9, 1024;
	@%p2 bra 	$L__BB13_2;
	cvta.to.global.u64 	%rd15, %rd5;
	add.s64 	%rd17, %rd15, %rd10;
	st.global.f32 	[%rd17], %f137;
$L__BB13_4:
	ret;

}
	// .globl	_Z7vec_opNILi8192EEvPfS0_S0_S0_S0_i
.visible .entry _Z7vec_opNILi8192EEvPfS0_S0_S0_S0_i(
	.param .u64 .ptr .align 1 _Z7vec_opNILi8192EEvPfS0_S0_S0_S0_i_param_0,
	.param .u64 .ptr .align 1 _Z7vec_opNILi8192EEvPfS0_S0_S0_S0_i_param_1,
	.param .u64 .ptr .align 1 _Z7vec_opNILi8192EEvPfS0_S0_S0_S0_i_param_2,
	.param .u64 .ptr .align 1 _Z7vec_opNILi8192EEvPfS0_S0_S0_S0_i_param_3,
	.param .u64 .ptr .align 1 _Z7vec_opNILi8192EEvPfS0_S0_S0_S0_i_param_4,
	.param .u32 _Z7vec_opNILi8192EEvPfS0_S0_S0_S0_i_param_5
)
{
	.reg .pred 	%p<3>;
	.reg .b32 	%r<10>;
	.reg .b32 	%f<138>;
	.reg .b64 	%rd<18>;

	ld.param.u64 	%rd1, [_Z7vec_opNILi8192EEvPfS0_S0_S0_S0_i_param_0];
	ld.param.u64 	%rd2, [_Z7vec_opNILi8192EEvPfS0_S0_S0_S0_i_param_1];
	ld.param.u64 	%rd3, [_Z7vec_opNILi8192EEvPfS0_S0_S0_S0_i_param_2];
	ld.param.u64 	%rd4, [_Z7vec_opNILi8192EEvPfS0_S0_S0_S0_i_param_3];
	ld.param.u64 	%rd5, [_Z7vec_opNILi8192EEvPfS0_S0_S0_S0_i_param_4];
	ld.param.u32 	%r4, [_Z7vec_opNILi8192EEvPfS0_S0_S0_S0_i_param_5];
	mov.u32 	%r5, %ctaid.x;
	mov.u32 	%r6, %ntid.x;
	mov.u32 	%r7, %tid.x;
	mad.lo.s32 	%r1, %r5, %r6, %r7;
	setp.ge.s32 	%p1, %r1, %r4;
	@%p1 bra 	$L__BB14_4;
	cvta.to.global.u64 	%rd6, %rd1;
	cvta.to.global.u64 	%rd7, %rd2;
	cvta.to.global.u64 	%rd8, %rd3;
	cvta.to.global.u64 	%rd9, %rd4;
	mul.wide.s32 	%rd10, %r1, 4;
	add.s64 	%rd11, %rd6, %rd10;
	ld.global.f32 	%f6, [%rd11];
	add.s64 	%rd12, %rd7, %rd10;
	ld.global.f32 	%f7, [%rd12];
	mul.f32 	%f1, %f6, %f7;
	add.s64 	%rd13, %rd8, %rd10;
	ld.global.f32 	%f8, [%rd13];
	add.s64 	%rd14, %rd9, %rd10;
	ld.global.f32 	%f9, [%rd14];
	mul.f32 	%f2, %f8, %f9;
	mov.f32 	%f137, 0f00000000;
	mov.b32 	%r9, 0;
$L__BB14_2:
	add.f32 	%f10, %f137, %f1;
	add.f32 	%f11, %f10, %f2;
	add.f32 	%f12, %f11, %f1;
	add.f32 	%f13, %f12, %f2;
	add.f32 	%f14, %f13, %f1;
	add.f32 	%f15, %f14, %f2;
	add.f32 	%f16, %f15, %f1;
	add.f32 	%f17, %f16, %f2;
	add.f32 	%f18, %f17, %f1;
	add.f32 	%f19, %f18, %f2;
	add.f32 	%f20, %f19, %f1;
	add.f32 	%f21, %f20, %f2;
	add.f32 	%f22, %f21, %f1;
	add.f32 	%f23, %f22, %f2;
	add.f32 	%f24, %f23, %f1;
	add.f32 	%f25, %f24, %f2;
	add.f32 	%f26, %f25, %f1;
	add.f32 	%f27, %f26, %f2;
	add.f32 	%f28, %f27, %f1;
	add.f32 	%f29, %f28, %f2;
	add.f32 	%f30, %f29, %f1;
	add.f32 	%f31, %f30, %f2;
	add.f32 	%f32, %f31, %f1;
	add.f32 	%f33, %f32, %f2;
	add.f32 	%f34, %f33, %f1;
	add.f32 	%f35, %f34, %f2;
	add.f32 	%f36, %f35, %f1;
	add.f32 	%f37, %f36, %f2;
	add.f32 	%f38, %f37, %f1;
	add.f32 	%f39, %f38, %f2;
	add.f32 	%f40, %f39, %f1;
	add.f32 	%f41, %f40, %f2;
	add.f32 	%f42, %f41, %f1;
	add.f32 	%f43, %f42, %f2;
	add.f32 	%f44, %f43, %f1;
	add.f32 	%f45, %f44, %f2;
	add.f32 	%f46, %f45, %f1;
	add.f32 	%f47, %f46, %f2;
	add.f32 	%f48, %f47, %f1;
	add.f32 	%f49, %f48, %f2;
	add.f32 	%f50, %f49, %f1;
	add.f32 	%f51, %f50, %f2;
	add.f32 	%f52, %f51, %f1;
	add.f32 	%f53, %f52, %f2;
	add.f32 	%f54, %f53, %f1;
	add.f32 	%f55, %f54, %f2;
	add.f32 	%f56, %f55, %f1;
	add.f32 	%f57, %f56, %f2;
	add.f32 	%f58, %f57, %f1;
	add.f32 	%f59, %f58, %f2;
	add.f32 	%f60, %f59, %f1;
	add.f32 	%f61, %f60, %f2;
	add.f32 	%f62, %f61, %f1;
	add.f32 	%f63, %f62, %f2;
	add.f32 	%f64, %f63, %f1;
	add.f32 	%f65, %f64, %f2;
	add.f32 	%f66, %f65, %f1;
	add.f32 	%f67, %f66, %f2;
	add.f32 	%f68, %f67, %f1;
	add.f32 	%f69, %f68, %f2;
	add.f32 	%f70, %f69, %f1;
	add.f32 	%f71, %f70, %f2;
	add.f32 	%f72, %f71, %f1;
	add.f32 	%f73, %f72, %f2;
	add.f32 	%f74, %f73, %f1;
	add.f32 	%f75, %f74, %f2;
	add.f32 	%f76, %f75, %f1;
	add.f32 	%f77, %f76, %f2;
	add.f32 	%f78, %f77, %f1;
	add.f32 	%f79, %f78, %f2;
	add.f32 	%f80, %f79, %f1;
	add.f32 	%f81, %f80, %f2;
	add.f32 	%f82, %f81, %f1;
	add.f32 	%f83, %f82, %f2;
	add.f32 	%f84, %f83, %f1;
	add.f32 	%f85, %f84, %f2;
	add.f32 	%f86, %f85, %f1;
	add.f32 	%f87, %f86, %f2;
	add.f32 	%f88, %f87, %f1;
	add.f32 	%f89, %f88, %f2;
	add.f32 	%f90, %f89, %f1;
	add.f32 	%f91, %f90, %f2;
	add.f32 	%f92, %f91, %f1;
	add.f32 	%f93, %f92, %f2;
	add.f32 	%f94, %f93, %f1;
	add.f32 	%f95, %f94, %f2;
	add.f32 	%f96, %f95, %f1;
	add.f32 	%f97, %f96, %f2;
	add.f32 	%f98, %f97, %f1;
	add.f32 	%f99, %f98, %f2;
	add.f32 	%f100, %f99, %f1;
	add.f32 	%f101, %f100, %f2;
	add.f32 	%f102, %f101, %f1;
	add.f32 	%f103, %f102, %f2;
	add.f32 	%f104, %f103, %f1;
	add.f32 	%f105, %f104, %f2;
	add.f32 	%f106, %f105, %f1;
	add.f32 	%f107, %f106, %f2;
	add.f32 	%f108, %f107, %f1;
	add.f32 	%f109, %f108, %f2;
	add.f32 	%f110, %f109, %f1;
	add.f32 	%f111, %f110, %f2;
	add.f32 	%f112, %f111, %f1;
	add.f32 	%f113, %f112, %f2;
	add.f32 	%f114, %f113, %f1;
	add.f32 	%f115, %f114, %f2;
	add.f32 	%f116, %f115, %f1;
	add.f32 	%f117, %f116, %f2;
	add.f32 	%f118, %f117, %f1;
	add.f32 	%f119, %f118, %f2;
	add.f32 	%f120, %f119, %f1;
	add.f32 	%f121, %f120, %f2;
	add.f32 	%f122, %f121, %f1;
	add.f32 	%f123, %f122, %f2;
	add.f32 	%f124, %f123, %f1;
	add.f32 	%f125, %f124, %f2;
	add.f32 	%f126, %f125, %f1;
	add.f32 	%f127, %f126, %f2;
	add.f32 	%f128, %f127, %f1;
	add.f32 	%f129, %f128, %f2;
	add.f32 	%f130, %f129, %f1;
	add.f32 	%f131, %f130, %f2;
	add.f32 	%f132, %f131, %f1;
	add.f32 	%f133, %f132, %f2;
	add.f32 	%f134, %f133, %f1;
	add.f32 	%f135, %f134, %f2;
	add.f32 	%f136, %f135, %f1;
	add.f32 	%f137, %f136, %f2;
	add.s32 	%r9, %r9, 64;
	setp.ne.s32 	%p2, %r9, 2048;
	@%p2 bra 	$L__BB14_2;
	cvta.to.global.u64 	%rd15, %rd5;
	add.s64 	%rd17, %rd15, %rd10;
	st.global.f32 	[%rd17], %f137;
$L__BB14_4:
	ret;

}
	// .globl	_Z7vec_opNILi16384EEvPfS0_S0_S0_S0_i
.visible .entry _Z7vec_opNILi16384EEvPfS0_S0_S0_S0_i(
	.param .u64 .ptr .align 1 _Z7vec_opNILi16384EEvPfS0_S0_S0_S0_i_param_0,
	.param .u64 .ptr .align 1 _Z7vec_opNILi16384EEvPfS0_S0_S0_S0_i_param_1,
	.param .u64 .ptr .align 1 _Z7vec_opNILi16384EEvPfS0_S0_S0_S0_i_param_2,
	.param .u64 .ptr .align 1 _Z7vec_opNILi16384EEvPfS0_S0_S0_S0_i_param_3,
	.param .u64 .ptr .align 1 _Z7vec_opNILi16384EEvPfS0_S0_S0_S0_i_param_4,
	.param .u32 _Z7vec_opNILi16384EEvPfS0_S0_S0_S0_i_param_5
)
{
	.reg .pred 	%p<3>;
	.reg .b32 	%r<10>;
	.reg .b32 	%f<138>;
	.reg .b64 	%rd<18>;

	ld.param.u64 	%rd1, [_Z7vec_opNILi16384EEvPfS0_S0_S0_S0_i_param_0];
	ld.param.u64 	%rd2, [_Z7vec_opNILi16384EEvPfS0_S0_S0_S0_i_param_1];
	ld.param.u64 	%rd3, [_Z7vec_opNILi16384EEvPfS0_S0_S0_S0_i_param_2];
	ld.param.u64 	%rd4, [_Z7vec_opNILi16384EEvPfS0_S0_S0_S0_i_param_3];
	ld.param.u64 	%rd5, [_Z7vec_opNILi16384EEvPfS0_S0_S0_S0_i_param_4];
	ld.param.u32 	%r4, [_Z7vec_opNILi16384EEvPfS0_S0_S0_S0_i_param_5];
	mov.u32 	%r5, %ctaid.x;
	mov.u32 	%r6, %ntid.x;
	mov.u32 	%r7, %tid.x;
	mad.lo.s32 	%r1, %r5, %r6, %r7;
	setp.ge.s32 	%p1, %r1, %r4;
	@%p1 bra 	$L__BB15_4;
	cvta.to.global.u64 	%rd6, %rd1;
	cvta.to.global.u64 	%rd7, %rd2;
	cvta.to.global.u64 	%rd8, %rd3;
	cvta.to.global.u64 	%rd9, %rd4;
	mul.wide.s32 	%rd10, %r1, 4;
	add.s64 	%rd11, %rd6, %rd10;
	ld.global.f32 	%f6, [%rd11];
	add.s64 	%rd12, %rd7, %rd10;
	ld.global.f32 	%f7, [%rd12];
	mul.f32 	%f1, %f6, %f7;
	add.s64 	%rd13, %rd8, %rd10;
	ld.global.f32 	%f8, [%rd13];
	add.s64 	%rd14, %rd9, %rd10;
	ld.global.f32 	%f9, [%rd14];
	mul.f32 	%f2, %f8, %f9;
	mov.f32 	%f137, 0f00000000;
	mov.b32 	%r9, 0;
$L__BB15_2:
	add.f32 	%f10, %f137, %f1;
	add.f32 	%f11, %f10, %f2;
	add.f32 	%f12, %f11, %f1;
	add.f32 	%f13, %f12, %f2;
	add.f32 	%f14, %f13, %f1;
	add.f32 	%f15, %f14, %f2;
	add.f32 	%f16, %f15, %f1;
	add.f32 	%f17, %f16, %f2;
	add.f32 	%f18, %f17, %f1;
	add.f32 	%f19, %f18, %f2;
	add.f32 	%f20, %f19, %f1;
	add.f32 	%f21, %f20, %f2;
	add.f32 	%f22, %f21, %f1;
	add.f32 	%f23, %f22, %f2;
	add.f32 	%f24, %f23, %f1;
	add.f32 	%f25, %f24, %f2;
	add.f32 	%f26, %f25, %f1;
	add.f32 	%f27, %f26, %f2;
	add.f32 	%f28, %f27, %f1;
	add.f32 	%f29, %f28, %f2;
	add.f32 	%f30, %f29, %f1;
	add.f32 	%f31, %f30, %f2;
	add.f32 	%f32, %f31, %f1;
	add.f32 	%f33, %f32, %f2;
	add.f32 	%f34, %f33, %f1;
	add.f32 	%f35, %f34, %f2;
	add.f32 	%f36, %f35, %f1;
	add.f32 	%f37, %f36, %f2;
	add.f32 	%f38, %f37, %f1;
	add.f32 	%f39, %f38, %f2;
	add.f32 	%f40, %f39, %f1;
	add.f32 	%f41, %f40, %f2;
	add.f32 	%f42, %f41, %f1;
	add.f32 	%f43, %f42, %f2;
	add.f32 	%f44, %f43, %f1;
	add.f32 	%f45, %f44, %f2;
	add.f32 	%f46, %f45, %f1;
	add.f32 	%f47, %f46, %f2;
	add.f32 	%f48, %f47, %f1;
	add.f32 	%f49, %f48, %f2;
	add.f32 	%f50, %f49, %f1;
	add.f32 	%f51, %f50, %f2;
	add.f32 	%f52, %f51, %f1;
	add.f32 	%f53, %f52, %f2;
	add.f32 	%f54, %f53, %f1;
	add.f32 	%f55, %f54, %f2;
	add.f32 	%f56, %f55, %f1;
	add.f32 	%f57, %f56, %f2;
	add.f32 	%f58, %f57, %f1;
	add.f32 	%f59, %f58, %f2;
	add.f32 	%f60, %f59, %f1;
	add.f32 	%f61, %f60, %f2;
	add.f32 	%f62, %f61, %f1;
	add.f32 	%f63, %f62, %f2;
	add.f32 	%f64, %f63, %f1;
	add.f32 	%f65, %f64, %f2;
	add.f32 	%f66, %f65, %f1;
	add.f32 	%f67, %f66, %f2;
	add.f32 	%f68, %f67, %f1;
	add.f32 	%f69, %f68, %f2;
	add.f32 	%f70, %f69, %f1;
	add.f32 	%f71, %f70, %f2;
	add.f32 	%f72, %f71, %f1;
	add.f32 	%f73, %f72, %f2;
	add.f32 	%f74, %f73, %f1;
	add.f32 	%f75, %f74, %f2;
	add.f32 	%f76, %f75, %f1;
	add.f32 	%f77, %f76, %f2;
	add.f32 	%f78, %f77, %f1;
	add.f32 	%f79, %f78, %f2;
	add.f32 	%f80, %f79, %f1;
	add.f32 	%f81, %f80, %f2;
	add.f32 	%f82, %f81, %f1;
	add.f32 	%f83, %f82, %f2;
	add.f32 	%f84, %f83, %f1;
	add.f32 	%f85, %f84, %f2;
	add.f32 	%f86, %f85, %f1;
	add.f32 	%f87, %f86, %f2;
	add.f32 	%f88, %f87, %f1;
	add.f32 	%f89, %f88, %f2;
	add.f32 	%f90, %f89, %f1;
	add.f32 	%f91, %f90, %f2;
	add.f32 	%f92, %f91, %f1;
	add.f32 	%f93, %f92, %f2;
	add.f32 	%f94, %f93, %f1;
	add.f32 	%f95, %f94, %f2;
	add.f32 	%f96, %f95, %f1;
	add.f32 	%f97, %f96, %f2;
	add.f32 	%f98, %f97, %f1;
	add.f32 	%f99, %f98, %f2;
	add.f32 	%f100, %f99, %f1;
	add.f32 	%f101, %f100, %f2;
	add.f32 	%f102, %f101, %f1;
	add.f32 	%f103, %f102, %f2;
	add.f32 	%f104, %f103, %f1;
	add.f32 	%f105, %f104, %f2;
	add.f32 	%f106, %f105, %f1;
	add.f32 	%f107, %f106, %f2;
	add.f32 	%f108, %f107, %f1;
	add.f32 	%f109, %f108, %f2;
	add.f32 	%f110, %f109, %f1;
	add.f32 	%f111, %f110, %f2;
	add.f32 	%f112, %f111, %f1;
	add.f32 	%f113, %f112, %f2;
	add.f32 	%f114, %f113, %f1;
	add.f32 	%f115, %f114, %f2;
	add.f32 	%f116, %f115, %f1;
	add.f32 	%f117, %f116, %f2;
	add.f32 	%f118, %f117, %f1;
	add.f32 	%f119, %f118, %f2;
	add.f32 	%f120, %f119, %f1;
	add.f32 	%f121, %f120, %f2;
	add.f32 	%f122, %f121, %f1;
	add.f32 	%f123, %f122, %f2;
	add.f32 	%f124, %f123, %f1;
	add.f32 	%f125, %f124, %f2;
	add.f32 	%f126, %f125, %f1;
	add.f32 	%f127, %f126, %f2;
	add.f32 	%f128, %f127, %f1;
	add.f32 	%f129, %f128, %f2;
	add.f32 	%f130, %f129, %f1;
	add.f32 	%f131, %f130, %f2;
	add.f32 	%f132, %f131, %f1;
	add.f32 	%f133, %f132, %f2;
	add.f32 	%f134, %f133, %f1;
	add.f32 	%f135, %f134, %f2;
	add.f32 	%f136, %f135, %f1;
	add.f32 	%f137, %f136, %f2;
	add.s32 	%r9, %r9, 64;
	setp.ne.s32 	%p2, %r9, 4096;
	@%p2 bra 	$L__BB15_2;
	cvta.to.global.u64 	%rd15, %rd5;
	add.s64 	%rd17, %rd15, %rd10;
	st.global.f32 	[%rd17], %f137;
$L__BB15_4:
	ret;

}
	// .globl	_Z7vec_opNILi32768EEvPfS0_S0_S0_S0_i
.visible .entry _Z7vec_opNILi32768EEvPfS0_S0_S0_S0_i(
	.param .u64 .ptr .align 1 _Z7vec_opNILi32768EEvPfS0_S0_S0_S0_i_param_0,
	.param .u64 .ptr .align 1 _Z7vec_opNILi32768EEvPfS0_S0_S0_S0_i_param_1,
	.param .u64 .ptr .align 1 _Z7vec_opNILi32768EEvPfS0_S0_S0_S0_i_param_2,
	.param .u64 .ptr .align 1 _Z7vec_opNILi32768EEvPfS0_S0_S0_S0_i_param_3,
	.param .u64 .ptr .align 1 _Z7vec_opNILi32768EEvPfS0_S0_S0_S0_i_param_4,
	.param .u32 _Z7vec_opNILi32768EEvPfS0_S0_S0_S0_i_param_5
)
{
	.reg .pred 	%p<3>;
	.reg .b32 	%r<10>;
	.reg .b32 	%f<138>;
	.reg .b64 	%rd<18>;

	ld.param.u64 	%rd1, [_Z7vec_opNILi32768EEvPfS0_S0_S0_S0_i_param_0];
	ld.param.u64 	%rd2, [_Z7vec_opNILi32768EEvPfS0_S0_S0_S0_i_param_1];
	ld.param.u64 	%rd3, [_Z7vec_opNILi32768EEvPfS0_S0_S0_S0_i_param_2];
	ld.param.u64 	%rd4, [_Z7vec_opNILi32768EEvPfS0_S0_S0_S0_i_param_3];
	ld.param.u64 	%rd5, [_Z7vec_opNILi32768EEvPfS0_S0_S0_S0_i_param_4];
	ld.param.u32 	%r4, [_Z7vec_opNILi32768EEvPfS0_S0_S0_S0_i_param_5];
	mov.u32 	%r5, %ctaid.x;
	mov.u32 	%r6, %ntid.x;
	mov.u32 	%r7, %tid.x;
	mad.lo.s32 	%r1, %r5, %r6, %r7;
	setp.ge.s32 	%p1, %r1, %r4;
	@%p1 bra 	$L__BB16_4;
	cvta.to.global.u64 	%rd6, %rd1;
	cvta.to.global.u64 	%rd7, %rd2;
	cvta.to.global.u64 	%rd8, %rd3;
	cvta.to.global.u64 	%rd9, %rd4;
	mul.wide.s32 	%rd10, %r1, 4;
	add.s64 	%rd11, %rd6, %rd10;
	ld.global.f32 	%f6, [%rd11];
	add.s64 	%rd12, %rd7, %rd10;
	ld.global.f32 	%f7, [%rd12];
	mul.f32 	%f1, %f6, %f7;
	add.s64 	%rd13, %rd8, %rd10;
	ld.global.f32 	%f8, [%rd13];
	add.s64 	%rd14, %rd9, %rd10;
	ld.global.f32 	%f9, [%rd14];
	mul.f32 	%f2, %f8, %f9;
	mov.f32 	%f137, 0f00000000;
	mov.b32 	%r9, 0;
$L__BB16_2:
	add.f32 	%f10, %f137, %f1;
	add.f32 	%f11, %f10, %f2;
	add.f32 	%f12, %f11, %f1;
	add.f32 	%f13, %f12, %f2;
	add.f32 	%f14, %f13, %f1;
	add.f32 	%f15, %f14, %f2;
	add.f32 	%f16, %f15, %f1;
	add.f32 	%f17, %f16, %f2;
	add.f32 	%f18, %f17, %f1;
	add.f32 	%f19, %f18, %f2;
	add.f32 	%f20, %f19, %f1;
	add.f32 	%f21, %f20, %f2;
	add.f32 	%f22, %f21, %f1;
	add.f32 	%f23, %f22, %f2;
	add.f32 	%f24, %f23, %f1;
	add.f32 	%f25, %f24, %f2;
	add.f32 	%f26, %f25, %f1;
	add.f32 	%f27, %f26, %f2;
	add.f32 	%f28, %f27, %f1;
	add.f32 	%f29, %f28, %f2;
	add.f32 	%f30, %f29, %f1;
	add.f32 	%f31, %f30, %f2;
	add.f32 	%f32, %f31, %f1;
	add.f32 	%f33, %f32, %f2;
	add.f32 	%f34, %f33, %f1;
	add.f32 	%f35, %f34, %f2;
	add.f32 	%f36, %f35, %f1;
	add.f32 	%f37, %f36, %f2;
	add.f32 	%f38, %f37, %f1;
	add.f32 	%f39, %f38, %f2;
	add.f32 	%f40, %f39, %f1;
	add.f32 	%f41, %f40, %f2;
	add.f32 	%f42, %f41, %f1;
	add.f32 	%f43, %f42, %f2;
	add.f32 	%f44, %f43, %f1;
	add.f32 	%f45, %f44, %f2;
	add.f32 	%f46, %f45, %f1;
	add.f32 	%f47, %f46, %f2;
	add.f32 	%f48, %f47, %f1;
	add.f32 	%f49, %f48, %f2;
	add.f32 	%f50, %f49, %f1;
	add.f32 	%f51, %f50, %f2;
	add.f32 	%f52, %f51, %f1;
	add.f32 	%f53, %f52, %f2;
	add.f32 	%f54, %f53, %f1;
	add.f32 	%f55, %f54, %f2;
	add.f32 	%f56, %f55, %f1;
	add.f32 	%f57, %f56, %f2;
	add.f32 	%f58, %f57, %f1;
	add.f32 	%f59, %f58, %f2;
	add.f32 	%f60, %f59, %f1;
	add.f32 	%f61, %f60, %f2;
	add.f32 	%f62, %f61, %f1;
	add.f32 	%f63, %f62, %f2;
	add.f32 	%f64, %f63, %f1;
	add.f32 	%f65, %f64, %f2;
	add.f32 	%f66, %f65, %f1;
	add.f32 	%f67, %f66, %f2;
	add.f32 	%f68, %f67, %f1;
	add.f32 	%f69, %f68, %f2;
	add.f32 	%f70, %f69, %f1;
	add.f32 	%f71, %f70, %f2;
	add.f32 	%f72, %f71, %f1;
	add.f32 	%f73, %f72, %f2;
	add.f32 	%f74, %f73, %f1;
	add.f32 	%f75, %f74, %f2;
	add.f32 	%f76, %f75, %f1;
	add.f32 	%f77, %f76, %f2;
	add.f32 	%f78, %f77, %f1;
	add.f32 	%f79, %f78, %f2;
	add.f32 	%f80, %f79, %f1;
	add.f32 	%f81, %f80, %f2;
	add.f32 	%f82, %f81, %f1;
	add.f32 	%f83, %f82, %f2;
	add.f32 	%f84, %f83, %f1;
	add.f32 	%f85, %f84, %f2;
	add.f32 	%f86, %f85, %f1;
	add.f32 	%f87, %f86, %f2;
	add.f32 	%f88, %f87, %f1;
	add.f32 	%f89, %f88, %f2;
	add.f32 	%f90, %f89, %f1;
	add.f32 	%f91, %f90, %f2;
	add.f32 	%f92, %f91, %f1;
	add.f32 	%f93, %f92, %f2;
	add.f32 	%f94, %f93, %f1;
	add.f32 	%f95, %f94, %f2;
	add.f32 	%f96, %f95, %f1;
	add.f32 	%f97, %f96, %f2;
	add.f32 	%f98, %f97, %f1;
	add.f32 	%f99, %f98, %f2;
	add.f32 	%f100, %f99, %f1;
	add.f32 	%f101, %f100, %f2;
	add.f32 	%f102, %f101, %f1;
	add.f32 	%f103, %f102, %f2;
	add.f32 	%f104, %f103, %f1;
	add.f32 	%f105, %f104, %f2;
	add.f32 	%f106, %f105, %f1;
	add.f32 	%f107, %f106, %f2;
	add.f32 	%f108, %f107, %f1;
	add.f32 	%f109, %f108, %f2;
	add.f32 	%f110, %f109, %f1;
	add.f32 	%f111, %f110, %f2;
	add.f32 	%f112, %f111, %f1;
	add.f32 	%f113, %f112, %f2;
	add.f32 	%f114, %f113, %f1;
	add.f32 	%f115, %f114, %f2;
	add.f32 	%f116, %f115, %f1;
	add.f32 	%f117, %f116, %f2;
	add.f32 	%f118, %f117, %f1;
	add.f32 	%f119, %f118, %f2;
	add.f32 	%f120, %f119, %f1;
	add.f32 	%f121, %f120, %f2;
	add.f32 	%f122, %f121, %f1;
	add.f32 	%f123, %f122, %f2;
	add.f32 	%f124, %f123, %f1;
	add.f32 	%f125, %f124, %f2;
	add.f32 	%f126, %f125, %f1;
	add.f32 	%f127, %f126, %f2;
	add.f32 	%f128, %f127, %f1;
	add.f32 	%f129, %f128, %f2;
	add.f32 	%f130, %f129, %f1;
	add.f32 	%f131, %f130, %f2;
	add.f32 	%f132, %f131, %f1;
	add.f32 	%f133, %f132, %f2;
	add.f32 	%f134, %f133, %f1;
	add.f32 	%f135, %f134, %f2;
	add.f32 	%f136, %f135, %f1;
	add.f32 	%f137, %f136, %f2;
	add.s32 	%r9, %r9, 64;
	setp.ne.s32 	%p2, %r9, 8192;
	@%p2 bra 	$L__BB16_2;
	cvta.to.global.u64 	%rd15, %rd5;
	add.s64 	%rd17, %rd15, %rd10;
	st.global.f32 	[%rd17], %f137;
$L__BB16_4:
	ret;

}
	// .globl	_Z7vec_opNILi65536EEvPfS0_S0_S0_S0_i
.visible .entry _Z7vec_opNILi65536EEvPfS0_S0_S0_S0_i(
	.param .u64 .ptr .align 1 _Z7vec_opNILi65536EEvPfS0_S0_S0_S0_i_param_0,
	.param .u64 .ptr .align 1 _Z7vec_opNILi65536EEvPfS0_S0_S0_S0_i_param_1,
	.param .u64 .ptr .align 1 _Z7vec_opNILi65536EEvPfS0_S0_S0_S0_i_param_2,
	.param .u64 .ptr .align 1 _Z7vec_opNILi65536EEvPfS0_S0_S0_S0_i_param_3,
	.param .u64 .ptr .align 1 _Z7vec_opNILi65536EEvPfS0_S0_S0_S0_i_param_4,
	.param .u32 _Z7vec_opNILi65536EEvPfS0_S0_S0_S0_i_param_5
)
{
	.reg .pred 	%p<3>;
	.reg .b32 	%r<10>;
	.reg .b32 	%f<138>;
	.reg .b64 	%rd<18>;

	ld.param.u64 	%rd1, [_Z7vec_opNILi65536EEvPfS0_S0_S0_S0_i_param_0];
	ld.param.u64 	%rd2, [_Z7vec_opNILi65536EEvPfS0_S0_S0_S0_i_param_1];
	ld.param.u64 	%rd3, [_Z7vec_opNILi65536EEvPfS0_S0_S0_S0_i_param_2];
	ld.param.u64 	%rd4, [_Z7vec_opNILi65536EEvPfS0_S0_S0_S0_i_param_3];
	ld.param.u64 	%rd5, [_Z7vec_opNILi65536EEvPfS0_S0_S0_S0_i_param_4];
	ld.param.u32 	%r4, [_Z7vec_opNILi65536EEvPfS0_S0_S0_S0_i_param_5];
	mov.u32 	%r5, %ctaid.x;
	mov.u32 	%r6, %ntid.x;
	mov.u32 	%r7, %tid.x;
	mad.lo.s32 	%r1, %r5, %r6, %r7;
	setp.ge.s32 	%p1, %r1, %r4;
	@%p1 bra 	$L__BB17_4;
	cvta.to.global.u64 	%rd6, %rd1;
	cvta.to.global.u64 	%rd7, %rd2;
	cvta.to.global.u64 	%rd8, %rd3;
	cvta.to.global.u64 	%rd9, %rd4;
	mul.wide.s32 	%rd10, %r1, 4;
	add.s64 	%rd11, %rd6, %rd10;
	ld.global.f32 	%f6, [%rd11];
	add.s64 	%rd12, %rd7, %rd10;
	ld.global.f32 	%f7, [%rd12];
	mul.f32 	%f1, %f6, %f7;
	add.s64 	%rd13, %rd8, %rd10;
	ld.global.f32 	%f8, [%rd13];
	add.s64 	%rd14, %rd9, %rd10;
	ld.global.f32 	%f9, [%rd14];
	mul.f32 	%f2, %f8, %f9;
	mov.f32 	%f137, 0f00000000;
	mov.b32 	%r9, 0;
$L__BB17_2:
	add.f32 	%f10, %f137, %f1;
	add.f32 	%f11, %f10, %f2;
	add.f32 	%f12, %f11, %f1;
	add.f32 	%f13, %f12, %f2;
	add.f32 	%f14, %f13, %f1;
	add.f32 	%f15, %f14, %f2;
	add.f32 	%f16, %f15, %f1;
	add.f32 	%f17, %f16, %f2;
	add.f32 	%f18, %f17, %f1;
	add.f32 	%f19, %f18, %f2;
	add.f32 	%f20, %f19, %f1;
	add.f32 	%f21, %f20, %f2;
	add.f32 	%f22, %f21, %f1;
	add.f32 	%f23, %f22, %f2;
	add.f32 	%f24, %f23, %f1;
	add.f32 	%f25, %f24, %f2;
	add.f32 	%f26, %f25, %f1;
	add.f32 	%f27, %f26, %f2;
	add.f32 	%f28, %f27, %f1;
	add.f32 	%f29, %f28, %f2;
	add.f32 	%f30, %f29, %f1;
	add.f32 	%f31, %f30, %f2;
	add.f32 	%f32, %f31, %f1;
	add.f32 	%f33, %f32, %f2;
	add.f32 	%f34, %f33, %f1;
	add.f32 	%f35, %f34, %f2;
	add.f32 	%f36, %f35, %f1;
	add.f32 	%f37, %f36, %f2;
	add.f32 	%f38, %f37, %f1;
	add.f32 	%f39, %f38, %f2;
	add.f32 	%f40, %f39, %f1;
	add.f32 	%f41, %f40, %f2;
	add.f32 	%f42, %f41, %f1;
	add.f32 	%f43, %f42, %f2;
	add.f32 	%f44, %f43, %f1;
	add.f32 	%f45, %f44, %f2;
	add.f32 	%f46, %f45, %f1;
	add.f32 	%f47, %f46, %f2;
	add.f32 	%f48, %f47, %f1;
	add.f32 	%f49, %f48, %f2;
	add.f32 	%f50, %f49, %f1;
	add.f32 	%f51, %f50, %f2;
	add.f32 	%f52, %f51, %f1;
	add.f32 	%f53, %f52, %f2;
	add.f32 	%f54, %f53, %f1;
	add.f32 	%f55, %f54, %f2;
	add.f32 	%f56, %f55, %f1;
	add.f32 	%f57, %f56, %f2;
	add.f32 	%f58, %f57, %f1;
	add.f32 	%f59, %f58, %f2;
	add.f32 	%f60, %f59, %f1;
	add.f32 	%f61, %f60, %f2;
	add.f32 	%f62, %f61, %f1;
	add.f32 	%f63, %f62, %f2;
	add.f32 	%f64, %f63, %f1;
	add.f32 	%f65, %f64, %f2;
	add.f32 	%f66, %f65, %f1;
	add.f32 	%f67, %f66, %f2;
	add.f32 	%f68, %f67, %f1;
	add.f32 	%f69, %f68, %f2;
	add.f32 	%f70, %f69, %f1;
	add.f32 	%f71, %f70, %f2;
	add.f32 	%f72, %f71, %f1;
	add.f32 	%f73, %f72, %f2;
	add.f32 	%f74, %f73, %f1;
	add.f32 	%f75, %f74, %f2;
	add.f32 	%f76, %f75, %f1;
	add.f32 	%f77, %f76, %f2;
	add.f32 	%f78, %f77, %f1;
	add.f32 	%f79, %f78, %f2;
	add.f32 	%f80, %f79, %f1;
	add.f32 	%f81, %f80, %f2;
	add.f32 	%f82, %f81, %f1;
	add.f32 	%f83, %f82, %f2;
	add.f32 	%f84, %f83, %f1;
	add.f32 	%f85, %f84, %f2;
	add.f32 	%f86, %f85, %f1;
	add.f32 	%f87, %f86, %f2;
	add.f32 	%f88, %f87, %f1;
	add.f32 	%f89, %f88, %f2;
	add.f32 	%f90, %f89, %f1;
	add.f32 	%f91, %f90, %f2;
	add.f32 	%f92, %f91, %f1;
	add.f32 	%f93, %f92, %f2;
	add.f32 	%f94, %f93, %f1;
	add.f32 	%f95, %f94, %f2;
	add.f32 	%f96, %f95, %f1;
	add.f32 	%f97, %f96, %f2;
	add.f32 	%f98, %f97, %f1;
	add.f32 	%f99, %f98, %f2;
	add.f32 	%f100, %f99, %f1;
	add.f32 	%f101, %f100, %f2;
	add.f32 	%f102, %f101, %f1;
	add.f32 	%f103, %f102, %f2;
	add.f32 	%f104, %f103, %f1;
	add.f32 	%f105, %f104, %f2;
	add.f32 	%f106, %f105, %f1;
	add.f32 	%f107, %f106, %f2;
	add.f32 	%f108, %f107, %f1;
	add.f32 	%f109, %f108, %f2;
	add.f32 	%f110, %f109, %f1;
	add.f32 	%f111, %f110, %f2;
	add.f32 	%f112, %f111, %f1;
	add.f32 	%f113, %f112, %f2;
	add.f32 	%f114, %f113, %f1;
	add.f32 	%f115, %f114, %f2;
	add.f32 	%f116, %f115, %f1;
	add.f32 	%f117, %f116, %f2;
	add.f32 	%f118, %f117, %f1;
	add.f32 	%f119, %f118, %f2;
	add.f32 	%f120, %f119, %f1;
	add.f32 	%f121, %f120, %f2;
	add.f32 	%f122, %f121, %f1;
	add.f32 	%f123, %f122, %f2;
	add.f32 	%f124, %f123, %f1;
	add.f32 	%f125, %f124, %f2;
	add.f32 	%f126, %f125, %f1;
	add.f32 	%f127, %f126, %f2;
	add.f32 	%f128, %f127, %f1;
	add.f32 	%f129, %f128, %f2;
	add.f32 	%f130, %f129, %f1;
	add.f32 	%f131, %f130, %f2;
	add.f32 	%f132, %f131, %f1;
	add.f32 	%f133, %f132, %f2;
	add.f32 	%f134, %f133, %f1;
	add.f32 	%f135, %f134, %f2;
	add.f32 	%f136, %f135, %f1;
	add.f32 	%f137, %f136, %f2;
	add.s32 	%r9, %r9, 64;
	setp.ne.s32 	%p2, %r9, 16384;
	@%p2 bra 	$L__BB17_2;
	cvta.to.global.u64 	%rd15, %rd5;
	add.s64 	%rd17, %rd15, %rd10;
	st.global.f32 	[%rd17], %f137;
$L__BB17_4:
	ret;

}
	// .globl	_Z7vec_opNILi131072EEvPfS0_S0_S0_S0_i
.visible .entry _Z7vec_opNILi131072EEvPfS0_S0_S0_S0_i(
	.param .u64 .ptr .align 1 _Z7vec_opNILi131072EEvPfS0_S0_S0_S0_i_param_0,
	.param .u64 .ptr .align 1 _Z7vec_opNILi131072EEvPfS0_S0_S0_S0_i_param_1,
	.param .u64 .ptr .align 1 _Z7vec_opNILi131072EEvPfS0_S0_S0_S0_i_param_2,
	.param .u64 .ptr .align 1 _Z7vec_opNILi131072EEvPfS0_S0_S0_S0_i_param_3,
	.param .u64 .ptr .align 1 _Z7vec_opNILi131072EEvPfS0_S0_S0_S0_i_param_4,
	.param .u32 _Z7vec_opNILi131072EEvPfS0_S0_S0_S0_i_param_5
)
{
	.reg .pred 	%p<3>;
	.reg .b32 	%r<10>;
	.reg .b32 	%f<138>;
	.reg .b64 	%rd<18>;

	ld.param.u64 	%rd1, [_Z7vec_opNILi131072EEvPfS0_S0_S0_S0_i_param_0];
	ld.param.u64 	%rd2, [_Z7vec_opNILi131072EEvPfS0_S0_S0_S0_i_param_1];
	ld.param.u64 	%rd3, [_Z7vec_opNILi131072EEvPfS0_S0_S0_S0_i_param_2];
	ld.param.u64 	%rd4, [_Z7vec_opNILi131072EEvPfS0_S0_S0_S0_i_param_3];
	ld.param.u64 	%rd5, [_Z7vec_opNILi131072EEvPfS0_S0_S0_S0_i_param_4];
	ld.param.u32 	%r4, [_Z7vec_opNILi131072EEvPfS0_S0_S0_S0_i_param_5];
	mov.u32 	%r5, %ctaid.x;
	mov.u32 	%r6, %ntid.x;
	mov.u32 	%r7, %tid.x;
	mad.lo.s32 	%r1, %r5, %r6, %r7;
	setp.ge.s32 	%p1, %r1, %r4;
	@%p1 bra 	$L__BB18_4;
	cvta.to.global.u64 	%rd6, %rd1;
	cvta.to.global.u64 	%rd7, %rd2;
	cvta.to.global.u64 	%rd8, %rd3;
	cvta.to.global.u64 	%rd9, %rd4;
	mul.wide.s32 	%rd10, %r1, 4;
	add.s64 	%rd11, %rd6, %rd10;
	ld.global.f32 	%f6, [%rd11];
	add.s64 	%rd12, %rd7, %rd10;
	ld.global.f32 	%f7, [%rd12];
	mul.f32 	%f1, %f6, %f7;
	add.s64 	%rd13, %rd8, %rd10;
	ld.global.f32 	%f8, [%rd13];
	add.s64 	%rd14, %rd9, %rd10;
	ld.global.f32 	%f9, [%rd14];
	mul.f32 	%f2, %f8, %f9;
	mov.f32 	%f137, 0f00000000;
	mov.b32 	%r9, 0;
$L__BB18_2:
	add.f32 	%f10, %f137, %f1;
	add.f32 	%f11, %f10, %f2;
	add.f32 	%f12, %f11, %f1;
	add.f32 	%f13, %f12, %f2;
	add.f32 	%f14, %f13, %f1;
	add.f32 	%f15, %f14, %f2;
	add.f32 	%f16, %f15, %f1;
	add.f32 	%f17, %f16, %f2;
	add.f32 	%f18, %f17, %f1;
	add.f32 	%f19, %f18, %f2;
	add.f32 	%f20, %f19, %f1;
	add.f32 	%f21, %f20, %f2;
	add.f32 	%f22, %f21, %f1;
	add.f32 	%f23, %f22, %f2;
	add.f32 	%f24, %f23, %f1;
	add.f32 	%f25, %f24, %f2;
	add.f32 	%f26, %f25, %f1;
	add.f32 	%f27, %f26, %f2;
	add.f32 	%f28, %f27, %f1;
	add.f32 	%f29, %f28, %f2;
	add.f32 	%f30, %f29, %f1;
	add.f32 	%f31, %f30, %f2;
	add.f32 	%f32, %f31, %f1;
	add.f32 	%f33, %f32, %f2;
	add.f32 	%f34, %f33, %f1;
	add.f32 	%f35, %f34, %f2;
	add.f32 	%f36, %f35, %f1;
	add.f32 	%f37, %f36, %f2;
	add.f32 	%f38, %f37, %f1;
	add.f32 	%f39, %f38, %f2;
	add.f32 	%f40, %f39, %f1;
	add.f32 	%f41, %f40, %f2;
	add.f32 	%f42, %f41, %f1;
	add.f32 	%f43, %f42, %f2;
	add.f32 	%f44, %f43, %f1;
	add.f32 	%f45, %f44, %f2;
	add.f32 	%f46, %f45, %f1;
	add.f32 	%f47, %f46, %f2;
	add.f32 	%f48, %f47, %f1;
	add.f32 	%f49, %f48, %f2;
	add.f32 	%f50, %f49, %f1;
	add.f32 	%f51, %f50, %f2;
	add.f32 	%f52, %f51, %f1;
	add.f32 	%f53, %f52, %f2;
	add.f32 	%f54, %f53, %f1;
	add.f32 	%f55, %f54, %f2;
	add.f32 	%f56, %f55, %f1;
	add.f32 	%f57, %f56, %f2;
	add.f32 	%f58, %f57, %f1;
	add.f32 	%f59, %f58, %f2;
	add.f32 	%f60, %f59, %f1;
	add.f32 	%f61, %f60, %f2;
	add.f32 	%f62, %f61, %f1;
	add.f32 	%f63, %f62, %f2;
	add.f32 	%f64, %f63, %f1;
	add.f32 	%f65, %f64, %f2;
	add.f32 	%f66, %f65, %f1;
	add.f32 	%f67, %f66, %f2;
	add.f32 	%f68, %f67, %f1;
	add.f32 	%f69, %f68, %f2;
	add.f32 	%f70, %f69, %f1;
	add.f32 	%f71, %f70, %f2;
	add.f32 	%f72, %f71, %f1;
	add.f32 	%f73, %f72, %f2;
	add.f32 	%f74, %f73, %f1;
	add.f32 	%f75, %f74, %f2;
	add.f32 	%f76, %f75, %f1;
	add.f32 	%f77, %f76, %f2;
	add.f32 	%f78, %f77, %f1;
	add.f32 	%f79, %f78, %f2;
	add.f32 	%f80, %f79, %f1;
	add.f32 	%f81, %f80, %f2;
	add.f32 	%f82, %f81, %f1;
	add.f32 	%f83, %f82, %f2;
	add.f32 	%f84, %f83, %f1;
	add.f32 	%f85, %f84, %f2;
	add.f32 	%f86, %f85, %f1;
	add.f32 	%f87, %f86, %f2;
	add.f32 	%f88, %f87, %f1;
	add.f32 	%f89, %f88, %f2;
	add.f32 	%f90, %f89, %f1;
	add.f32 	%f91, %f90, %f2;
	add.f32 	%f92, %f91, %f1;
	add.f32 	%f93, %f92, %f2;
	add.f32 	%f94, %f93, %f1;
	add.f32 	%f95, %f94, %f2;
	add.f32 	%f96, %f95, %f1;
	add.f32 	%f97, %f96, %f2;
	add.f32 	%f98, %f97, %f1;
	add.f32 	%f99, %f98, %f2;
	add.f32 	%f100, %f99, %f1;
	add.f32 	%f101, %f100, %f2;
	add.f32 	%f102, %f101, %f1;
	add.f32 	%f103, %f102, %f2;
	add.f32 	%f104, %f103, %f1;
	add.f32 	%f105, %f104, %f2;
	add.f32 	%f106, %f105, %f1;
	add.f32 	%f107, %f106, %f2;
	add.f32 	%f108, %f107, %f1;
	add.f32 	%f109, %f108, %f2;
	add.f32 	%f110, %f109, %f1;
	add.f32 	%f111, %f110, %f2;
	add.f32 	%f112, %f111, %f1;
	add.f32 	%f113, %f112, %f2;
	add.f32 	%f114, %f113, %f1;
	add.f32 	%f115, %f114, %f2;
	add.f32 	%f116, %f115, %f1;
	add.f32 	%f117, %f116, %f2;
	add.f32 	%f118, %f117, %f1;
	add.f32 	%f119, %f118, %f2;
	add.f32 	%f120, %f119, %f1;
	add.f32 	%f121, %f120, %f2;
	add.f32 	%f122, %f121, %f1;
	add.f32 	%f123, %f122, %f2;
	add.f32 	%f124, %f123, %f1;
	add.f32 	%f125, %f124, %f2;
	add.f32 	%f126, %f125, %f1;
	add.f32 	%f127, %f126, %f2;
	add.f32 	%f128, %f127, %f1;
	add.f32 	%f129, %f128, %f2;
	add.f32 	%f130, %f129, %f1;
	add.f32 	%f131, %f130, %f2;
	add.f32 	%f132, %f131, %f1;
	add.f32 	%f133, %f132, %f2;
	add.f32 	%f134, %f133, %f1;
	add.f32 	%f135, %f134, %f2;
	add.f32 	%f136, %f135, %f1;
	add.f32 	%f137, %f136, %f2;
	add.s32 	%r9, %r9, 64;
	setp.ne.s32 	%p2, %r9, 32768;
	@%p2 bra 	$L__BB18_2;
	cvta.to.global.u64 	%rd15, %rd5;
	add.s64 	%rd17, %rd15, %rd10;
	st.global.f32 	[%rd17], %f137;
$L__BB18_4:
	ret;

}
	// .globl	_Z7vec_opNILi262144EEvPfS0_S0_S0_S0_i
.visible .entry _Z7vec_opNILi262144EEvPfS0_S0_S0_S0_i(
	.param .u64 .ptr .align 1 _Z7vec_opNILi262144EEvPfS0_S0_S0_S0_i_param_0,
	.param .u64 .ptr .align 1 _Z7vec_opNILi262144EEvPfS0_S0_S0_S0_i_param_1,
	.param .u64 .ptr .align 1 _Z7vec_opNILi262144EEvPfS0_S0_S0_S0_i_param_2,
	.param .u64 .ptr .align 1 _Z7vec_opNILi262144EEvPfS0_S0_S0_S0_i_param_3,
	.param .u64 .ptr .align 1 _Z7vec_opNILi262144EEvPfS0_S0_S0_S0_i_param_4,
	.param .u32 _Z7vec_opNILi262144EEvPfS0_S0_S0_S0_i_param_5
)
{
	.reg .pred 	%p<3>;
	.reg .b32 	%r<10>;
	.reg .b32 	%f<138>;
	.reg .b64 	%rd<18>;

	ld.param.u64 	%rd1, [_Z7vec_opNILi262144EEvPfS0_S0_S0_S0_i_param_0];
	ld.param.u64 	%rd2, [_Z7vec_opNILi262144EEvPfS0_S0_S0_S0_i_param_1];
	ld.param.u64 	%rd3, [_Z7vec_opNILi262144EEvPfS0_S0_S0_S0_i_param_2];
	ld.param.u64 	%rd4, [_Z7vec_opNILi262144EEvPfS0_S0_S0_S0_i_param_3];
	ld.param.u64 	%rd5, [_Z7vec_opNILi262144EEvPfS0_S0_S0_S0_i_param_4];
	ld.param.u32 	%r4, [_Z7vec_opNILi262144EEvPfS0_S0_S0_S0_i_param_5];
	mov.u32 	%r5, %ctaid.x;
	mov.u32 	%r6, %ntid.x;
	mov.u32 	%r7, %tid.x;
	mad.lo.s32 	%r1, %r5, %r6, %r7;
	setp.ge.s32 	%p1, %r1, %r4;
	@%p1 bra 	$L__BB19_4;
	cvta.to.global.u64 	%rd6, %rd1;
	cvta.to.global.u64 	%rd7, %rd2;
	cvta.to.global.u64 	%rd8, %rd3;
	cvta.to.global.u64 	%rd9, %rd4;
	mul.wide.s32 	%rd10, %r1, 4;
	add.s64 	%rd11, %rd6, %rd10;
	ld.global.f32 	%f6, [%rd11];
	add.s64 	%rd12, %rd7, %rd10;
	ld.global.f32 	%f7, [%rd12];
	mul.f32 	%f1, %f6, %f7;
	add.s64 	%rd13, %rd8, %rd10;
	ld.global.f32 	%f8, [%rd13];
	add.s64 	%rd14, %rd9, %rd10;
	ld.global.f32 	%f9, [%rd14];
	mul.f32 	%f2, %f8, %f9;
	mov.f32 	%f137, 0f00000000;
	mov.b32 	%r9, 0;
$L__BB19_2:
	add.f32 	%f10, %f137, %f1;
	add.f32 	%f11, %f10, %f2;
	add.f32 	%f12, %f11, %f1;
	add.f32 	%f13, %f12, %f2;
	add.f32 	%f14, %f13, %f1;
	add.f32 	%f15, %f14, %f2;
	add.f32 	%f16, %f15, %f1;
	add.f32 	%f17, %f16, %f2;
	add.f32 	%f18, %f17, %f1;
	add.f32 	%f19, %f18, %f2;
	add.f32 	%f20, %f19, %f1;
	add.f32 	%f21, %f20, %f2;
	add.f32 	%f22, %f21, %f1;
	add.f32 	%f23, %f22, %f2;
	add.f32 	%f24, %f23, %f1;
	add.f32 	%f25, %f24, %f2;
	add.f32 	%f26, %f25, %f1;
	add.f32 	%f27, %f26, %f2;
	add.f32 	%f28, %f27, %f1;
	add.f32 	%f29, %f28, %f2;
	add.f32 	%f30, %f29, %f1;
	add.f32 	%f31, %f30, %f2;
	add.f32 	%f32, %f31, %f1;
	add.f32 	%f33, %f32, %f2;
	add.f32 	%f34, %f33, %f1;
	add.f32 	%f35, %f34, %f2;
	add.f32 	%f36, %f35, %f1;
	add.f32 	%f37, %f36, %f2;
	add.f32 	%f38, %f37, %f1;
	add.f32 	%f39, %f38, %f2;
	add.f32 	%f40, %f39, %f1;
	add.f32 	%f41, %f40, %f2;
	add.f32 	%f42, %f41, %f1;
	add.f32 	%f43, %f42, %f2;
	add.f32 	%f44, %f43, %f1;
	add.f32 	%f45, %f44, %f2;
	add.f32 	%f46, %f45, %f1;
	add.f32 	%f47, %f46, %f2;
	add.f32 	%f48, %f47, %f1;
	add.f32 	%f49, %f48, %f2;
	add.f32 	%f50, %f49, %f1;
	add.f32 	%f51, %f50, %f2;
	add.f32 	%f52, %f51, %f1;
	add.f32 	%f53, %f52, %f2;
	add.f32 	%f54, %f53, %f1;
	add.f32 	%f55, %f54, %f2;
	add.f32 	%f56, %f55, %f1;
	add.f32 	%f57, %f56, %f2;
	add.f32 	%f58, %f57, %f1;
	add.f32 	%f59, %f58, %f2;
	add.f32 	%f60, %f59, %f1;
	add.f32 	%f61, %f60, %f2;
	add.f32 	%f62, %f61, %f1;
	add.f32 	%f63, %f62, %f2;
	add.f32 	%f64, %f63, %f1;
	add.f32 	%f65, %f64, %f2;
	add.f32 	%f66, %f65, %f1;
	add.f32 	%f67, %f66, %f2;
	add.f32 	%f68, %f67, %f1;
	add.f32 	%f69, %f68, %f2;
	add.f32 	%f70, %f69, %f1;
	add.f32 	%f71, %f70, %f2;
	add.f32 	%f72, %f71, %f1;
	add.f32 	%f73, %f72, %f2;
	add.f32 	%f74, %f73, %f1;
	add.f32 	%f75, %f74, %f2;
	add.f32 	%f76, %f75, %f1;
	add.f32 	%f77, %f76, %f2;
	add.f32 	%f78, %f77, %f1;
	add.f32 	%f79, %f78, %f2;
	add.f32 	%f80, %f79, %f1;
	add.f32 	%f81, %f80, %f2;
	add.f32 	%f82, %f81, %f1;
	add.f32 	%f83, %f82, %f2;
	add.f32 	%f84, %f83, %f1;
	add.f32 	%f85, %f84, %f2;
	add.f32 	%f86, %f85, %f1;
	add.f32 	%f87, %f86, %f2;
	add.f32 	%f88, %f87, %f1;
	add.f32 	%f89, %f88, %f2;
	add.f32 	%f90, %f89, %f1;
	add.f32 	%f91, %f90, %f2;
	add.f32 	%f92, %f91, %f1;
	add.f32 	%f93, %f92, %f2;
	add.f32 	%f94, %f93, %f1;
	add.f32 	%f95, %f94, %f2;
	add.f32 	%f96, %f95, %f1;
	add.f32 	%f97, %f96, %f2;
	add.f32 	%f98, %f97, %f1;
	add.f32 	%f99, %f98, %f2;
	add.f32 	%f100, %f99, %f1;
	add.f32 	%f101, %f100, %f2;
	add.f32 	%f102, %f101, %f1;
	add.f32 	%f103, %f102, %f2;
	add.f32 	%f104, %f103, %f1;
	add.f32 	%f105, %f104, %f2;
	add.f32 	%f106, %f105, %f1;
	add.f32 	%f107, %f106, %f2;
	add.f32 	%f108, %f107, %f1;
	add.f32 	%f109, %f108, %f2;
	add.f32 	%f110, %f109, %f1;
	add.f32 	%f111, %f110, %f2;
	add.f32 	%f112, %f111, %f1;
	add.f32 	%f113, %f112, %f2;
	add.f32 	%f114, %f113, %f1;
	add.f32 	%f115, %f114, %f2;
	add.f32 	%f116, %f115, %f1;
	add.f32 	%f117, %f116, %f2;
	add.f32 	%f118, %f117, %f1;
	add.f32 	%f119, %f118, %f2;
	add.f32 	%f120, %f119, %f1;
	add.f32 	%f121, %f120, %f2;
	add.f32 	%f122, %f121, %f1;
	add.f32 	%f123, %f122, %f2;
	add.f32 	%f124, %f123, %f1;
	add.f32 	%f125, %f124, %f2;
	add.f32 	%f126, %f125, %f1;
	add.f32 	%f127, %f126, %f2;
	add.f32 	%f128, %f127, %f1;
	add.f32 	%f129, %f128, %f2;
	add.f32 	%f130, %f129, %f1;
	add.f32 	%f131, %f130, %f2;
	add.f32 	%f132, %f131, %f1;
	add.f32 	%f133, %f132, %f2;
	add.f32 	%f134, %f133, %f1;
	add.f32 	%f135, %f134, %f2;
	add.f32 	%f136, %f135, %f1;
	add.f32 	%f137, %f136, %f2;
	add.s32 	%r9, %r9, 64;
	setp.ne.s32 	%p2, %r9, 65536;
	@%p2 bra 	$L__BB19_2;
	cvta.to.global.u64 	%rd15, %rd5;
	add.s64 	%rd17, %rd15, %rd10;
	st.global.f32 	[%rd17], %f137;
$L__BB19_4:
	ret;

}
	// .globl	_Z7vec_opNILi524288EEvPfS0_S0_S0_S0_i
.visible .entry _Z7vec_opNILi524288EEvPfS0_S0_S0_S0_i(
	.param .u64 .ptr .align 1 _Z7vec_opNILi524288EEvPfS0_S0_S0_S0_i_param_0,
	.param .u64 .ptr .align 1 _Z7vec_opNILi524288EEvPfS0_S0_S0_S0_i_param_1,
	.param .u64 .ptr .align 1 _Z7vec_opNILi524288EEvPfS0_S0_S0_S0_i_param_2,
	.param .u64 .ptr .align 1 _Z7vec_opNILi524288EEvPfS0_S0_S0_S0_i_param_3,
	.param .u64 .ptr .align 1 _Z7vec_opNILi524288EEvPfS0_S0_S0_S0_i_param_4,
	.param .u32 _Z7vec_opNILi524288EEvPfS0_S0_S0_S0_i_param_5
)
{
	.reg .pred 	%p<3>;
	.reg .b32 	%r<10>;
	.reg .b32 	%f<138>;
	.reg .b64 	%rd<18>;

	ld.param.u64 	%rd1, [_Z7vec_opNILi524288EEvPfS0_S0_S0_S0_i_param_0];
	ld.param.u64 	%rd2, [_Z7vec_opNILi524288EEvPfS0_S0_S0_S0_i_param_1];
	ld.param.u64 	%rd3, [_Z7vec_opNILi524288EEvPfS0_S0_S0_S0_i_param_2];
	ld.param.u64 	%rd4, [_Z7vec_opNILi524288EEvPfS0_S0_S0_S0_i_param_3];
	ld.param.u64 	%rd5, [_Z7vec_opNILi524288EEvPfS0_S0_S0_S0_i_param_4];
	ld.param.u32 	%r4, [_Z7vec_opNILi524288EEvPfS0_S0_S0_S0_i_param_5];
	mov.u32 	%r5, %ctaid.x;
	mov.u32 	%r6, %ntid.x;
	mov.u32 	%r7, %tid.x;
	mad.lo.s32 	%r1, %r5, %r6, %r7;
	setp.ge.s32 	%p1, %r1, %r4;
	@%p1 bra 	$L__BB20_4;
	cvta.to.global.u64 	%rd6, %rd1;
	cvta.to.global.u64 	%rd7, %rd2;
	cvta.to.global.u64 	%rd8, %rd3;
	cvta.to.global.u64 	%rd9, %rd4;
	mul.wide.s32 	%rd10, %r1, 4;
	add.s64 	%rd11, %rd6, %rd10;
	ld.global.f32 	%f6, [%rd11];
	add.s64 	%rd12, %rd7, %rd10;
	ld.global.f32 	%f7, [%rd12];
	mul.f32 	%f1, %f6, %f7;
	add.s64 	%rd13, %rd8, %rd10;
	ld.global.f32 	%f8, [%rd13];
	add.s64 	%rd14, %rd9, %rd10;
	ld.global.f32 	%f9, [%rd14];
	mul.f32 	%f2, %f8, %f9;
	mov.f32 	%f137, 0f00000000;
	mov.b32 	%r9, 0;
$L__BB20_2:
	add.f32 	%f10, %f137, %f1;
	add.f32 	%f11, %f10, %f2;
	add.f32 	%f12, %f11, %f1;
	add.f32 	%f13, %f12, %f2;
	add.f32 	%f14, %f13, %f1;
	add.f32 	%f15, %f14, %f2;
	add.f32 	%f16, %f15, %f1;
	add.f32 	%f17, %f16, %f2;
	add.f32 	%f18, %f17, %f1;
	add.f32 	%f19, %f18, %f2;
	add.f32 	%f20, %f19, %f1;
	add.f32 	%f21, %f20, %f2;
	add.f32 	%f22, %f21, %f1;
	add.f32 	%f23, %f22, %f2;
	add.f32 	%f24, %f23, %f1;
	add.f32 	%f25, %f24, %f2;
	add.f32 	%f26, %f25, %f1;
	add.f32 	%f27, %f26, %f2;
	add.f32 	%f28, %f27, %f1;
	add.f32 	%f29, %f28, %f2;
	add.f32 	%f30, %f29, %f1;
	add.f32 	%f31, %f30, %f2;
	add.f32 	%f32, %f31, %f1;
	add.f32 	%f33, %f32, %f2;
	add.f32 	%f34, %f33, %f1;
	add.f32 	%f35, %f34, %f2;
	add.f32 	%f36, %f35, %f1;
	add.f32 	%f37, %f36, %f2;
	add.f32 	%f38, %f37, %f1;
	add.f32 	%f39, %f38, %f2;
	add.f32 	%f40, %f39, %f1;
	add.f32 	%f41, %f40, %f2;
	add.f32 	%f42, %f41, %f1;
	add.f32 	%f43, %f42, %f2;
	add.f32 	%f44, %f43, %f1;
	add.f32 	%f45, %f44, %f2;
	add.f32 	%f46, %f45, %f1;
	add.f32 	%f47, %f46, %f2;
	add.f32 	%f48, %f47, %f1;
	add.f32 	%f49, %f48, %f2;
	add.f32 	%f50, %f49, %f1;
	add.f32 	%f51, %f50, %f2;
	add.f32 	%f52, %f51, %f1;
	add.f32 	%f53, %f52, %f2;
	add.f32 	%f54, %f53, %f1;
	add.f32 	%f55, %f54, %f2;
	add.f32 	%f56, %f55, %f1;
	add.f32 	%f57, %f56, %f2;
	add.f32 	%f58, %f57, %f1;
	add.f32 	%f59, %f58, %f2;
	add.f32 	%f60, %f59, %f1;
	add.f32 	%f61, %f60, %f2;
	add.f32 	%f62, %f61, %f1;
	add.f32 	%f63, %f62, %f2;
	add.f32 	%f64, %f63, %f1;
	add.f32 	%f65, %f64, %f2;
	add.f32 	%f66, %f65, %f1;
	add.f32 	%f67, %f66, %f2;
	add.f32 	%f68, %f67, %f1;
	add.f32 	%f69, %f68, %f2;
	add.f32 	%f70, %f69, %f1;
	add.f32 	%f71, %f70, %f2;
	add.f32 	%f72, %f71, %f1;
	add.f32 	%f73, %f72, %f2;
	add.f32 	%f74, %f73, %f1;
	add.f32 	%f75, %f74, %f2;
	add.f32 	%f76, %f75, %f1;
	add.f32 	%f77, %f76, %f2;
	add.f32 	%f78, %f77, %f1;
	add.f32 	%f79, %f78, %f2;
	add.f32 	%f80, %f79, %f1;
	add.f32 	%f81, %f80, %f2;
	add.f32 	%f82, %f81, %f1;
	add.f32 	%f83, %f82, %f2;
	add.f32 	%f84, %f83, %f1;
	add.f32 	%f85, %f84, %f2;
	add.f32 	%f86, %f85, %f1;
	add.f32 	%f87, %f86, %f2;
	add.f32 	%f88, %f87, %f1;
	add.f32 	%f89, %f88, %f2;
	add.f32 	%f90, %f89, %f1;
	add.f32 	%f91, %f90, %f2;
	add.f32 	%f92, %f91, %f1;
	add.f32 	%f93, %f92, %f2;
	add.f32 	%f94, %f93, %f1;
	add.f32 	%f95, %f94, %f2;
	add.f32 	%f96, %f95, %f1;
	add.f32 	%f97, %f96, %f2;
	add.f32 	%f98, %f97, %f1;
	add.f32 	%f99, %f98, %f2;
	add.f32 	%f100, %f99, %f1;
	add.f32 	%f101, %f100, %f2;
	add.f32 	%f102, %f101, %f1;
	add.f32 	%f103, %f102, %f2;
	add.f32 	%f104, %f103, %f1;
	add.f32 	%f105, %f104, %f2;
	add.f32 	%f106, %f105, %f1;
	add.f32 	%f107, %f106, %f2;
	add.f32 	%f108, %f107, %f1;
	add.f32 	%f109, %f108, %f2;
	add.f32 	%f110, %f109, %f1;
	add.f32 	%f111, %f110, %f2;
	add.f32 	%f112, %f111, %f1;
	add.f32 	%f113, %f112, %f2;
	add.f32 	%f114, %f113, %f1;
	add.f32 	%f115, %f114, %f2;
	add.f32 	%f116, %f115, %f1;
	add.f32 	%f117, %f116, %f2;
	add.f32 	%f118, %f117, %f1;
	add.f32 	%f119, %f118, %f2;
	add.f32 	%f120, %f119, %f1;
	add.f32 	%f121, %f120, %f2;
	add.f32 	%f122, %f121, %f1;
	add.f32 	%f123, %f122, %f2;
	add.f32 	%f124, %f123, %f1;
	add.f32 	%f125, %f124, %f2;
	add.f32 	%f126, %f125, %f1;
	add.f32 	%f127, %f126, %f2;
	add.f32 	%f128, %f127, %f1;
	add.f32 	%f129, %f128, %f2;
	add.f32 	%f130, %f129, %f1;
	add.f32 	%f131, %f130, %f2;
	add.f32 	%f132, %f131, %f1;
	add.f32 	%f133, %f132, %f2;
	add.f32 	%f134, %f133, %f1;
	add.f32 	%f135, %f134, %f2;
	add.f32 	%f136, %f135, %f1;
	add.f32 	%f137, %f136, %f2;
	add.s32 	%r9, %r9, 64;
	setp.ne.s32 	%p2, %r9, 131072;
	@%p2 bra 	$L__BB20_2;
	cvta.to.global.u64 	%rd15, %rd5;
	add.s64 	%rd17, %rd15, %rd10;
	st.global.f32 	[%rd17], %f137;
$L__BB20_4:
	ret;

}
	// .globl	_Z7vec_opNILi1048576EEvPfS0_S0_S0_S0_i
.visible .entry _Z7vec_opNILi1048576EEvPfS0_S0_S0_S0_i(
	.param .u64 .ptr .align 1 _Z7vec_opNILi1048576EEvPfS0_S0_S0_S0_i_param_0,
	.param .u64 .ptr .align 1 _Z7vec_opNILi1048576EEvPfS0_S0_S0_S0_i_param_1,
	.param .u64 .ptr .align 1 _Z7vec_opNILi1048576EEvPfS0_S0_S0_S0_i_param_2,
	.param .u64 .ptr .align 1 _Z7vec_opNILi1048576EEvPfS0_S0_S0_S0_i_param_3,
	.param .u64 .ptr .align 1 _Z7vec_opNILi1048576EEvPfS0_S0_S0_S0_i_param_4,
	.param .u32 _Z7vec_opNILi1048576EEvPfS0_S0_S0_S0_i_param_5
)
{
	.reg .pred 	%p<3>;
	.reg .b32 	%r<10>;
	.reg .b32 	%f<138>;
	.reg .b64 	%rd<18>;

	ld.param.u64 	%rd1, [_Z7vec_opNILi1048576EEvPfS0_S0_S0_S0_i_param_0];
	ld.param.u64 	%rd2, [_Z7vec_opNILi1048576EEvPfS0_S0_S0_S0_i_param_1];
	ld.param.u64 	%rd3, [_Z7vec_opNILi1048576EEvPfS0_S0_S0_S0_i_param_2];
	ld.param.u64 	%rd4, [_Z7vec_opNILi1048576EEvPfS0_S0_S0_S0_i_param_3];
	ld.param.u64 	%rd5, [_Z7vec_opNILi1048576EEvPfS0_S0_S0_S0_i_param_4];
	ld.param.u32 	%r4, [_Z7vec_opNILi1048576EEvPfS0_S0_S0_S0_i_param_5];
	mov.u32 	%r5, %ctaid.x;
	mov.u32 	%r6, %ntid.x;
	mov.u32 	%r7, %tid.x;
	mad.lo.s32 	%r1, %r5, %r6, %r7;
	setp.ge.s32 	%p1, %r1, %r4;
	@%p1 bra 	$L__BB21_4;
	cvta.to.global.u64 	%rd6, %rd1;
	cvta.to.global.u64 	%rd7, %rd2;
	cvta.to.global.u64 	%rd8, %rd3;
	cvta.to.global.u64 	%rd9, %rd4;
	mul.wide.s32 	%rd10, %r1, 4;
	add.s64 	%rd11, %rd6, %rd10;
	ld.global.f32 	%f6, [%rd11];
	add.s64 	%rd12, %rd7, %rd10;
	ld.global.f32 	%f7, [%rd12];
	mul.f32 	%f1, %f6, %f7;
	add.s64 	%rd13, %rd8, %rd10;
	ld.global.f32 	%f8, [%rd13];
	add.s64 	%rd14, %rd9, %rd10;
	ld.global.f32 	%f9, [%rd14];
	mul.f32 	%f2, %f8, %f9;
	mov.f32 	%f137, 0f00000000;
	mov.b32 	%r9, 0;
$L__BB21_2:
	add.f32 	%f10, %f137, %f1;
	add.f32 	%f11, %f10, %f2;
	add.f32 	%f12, %f11, %f1;
	add.f32 	%f13, %f12, %f2;
	add.f32 	%f14, %f13, %f1;
	add.f32 	%f15, %f14, %f2;
	add.f32 	%f16, %f15, %f1;
	add.f32 	%f17, %f16, %f2;
	add.f32 	%f18, %f17, %f1;
	add.f32 	%f19, %f18, %f2;
	add.f32 	%f20, %f19, %f1;
	add.f32 	%f21, %f20, %f2;
	add.f32 	%f22, %f21, %f1;
	add.f32 	%f23, %f22, %f2;
	add.f32 	%f24, %f23, %f1;
	add.f32 	%f25, %f24, %f2;
	add.f32 	%f26, %f25, %f1;
	add.f32 	%f27, %f26, %f2;
	add.f32 	%f28, %f27, %f1;
	add.f32 	%f29, %f28, %f2;
	add.f32 	%f30, %f29, %f1;
	add.f32 	%f31, %f30, %f2;
	add.f32 	%f32, %f31, %f1;
	add.f32 	%f33, %f32, %f2;
	add.f32 	%f34, %f33, %f1;
	add.f32 	%f35, %f34, %f2;
	add.f32 	%f36, %f35, %f1;
	add.f32 	%f37, %f36, %f2;
	add.f32 	%f38, %f37, %f1;
	add.f32 	%f39, %f38, %f2;
	add.f32 	%f40, %f39, %f1;
	add.f32 	%f41, %f40, %f2;
	add.f32 	%f42, %f41, %f1;
	add.f32 	%f43, %f42, %f2;
	add.f32 	%f44, %f43, %f1;
	add.f32 	%f45, %f44, %f2;
	add.f32 	%f46, %f45, %f1;
	add.f32 	%f47, %f46, %f2;
	add.f32 	%f48, %f47, %f1;
	add.f32 	%f49, %f48, %f2;
	add.f32 	%f50, %f49, %f1;
	add.f32 	%f51, %f50, %f2;
	add.f32 	%f52, %f51, %f1;
	add.f32 	%f53, %f52, %f2;
	add.f32 	%f54, %f53, %f1;
	add.f32 	%f55, %f54, %f2;
	add.f32 	%f56, %f55, %f1;
	add.f32 	%f57, %f56, %f2;
	add.f32 	%f58, %f57, %f1;
	add.f32 	%f59, %f58, %f2;
	add.f32 	%f60, %f59, %f1;
	add.f32 	%f61, %f60, %f2;
	add.f32 	%f62, %f61, %f1;
	add.f32 	%f63, %f62, %f2;
	add.f32 	%f64, %f63, %f1;
	add.f32 	%f65, %f64, %f2;
	add.f32 	%f66, %f65, %f1;
	add.f32 	%f67, %f66, %f2;
	add.f32 	%f68, %f67, %f1;
	add.f32 	%f69, %f68, %f2;
	add.f32 	%f70, %f69, %f1;
	add.f32 	%f71, %f70, %f2;
	add.f32 	%f72, %f71, %f1;
	add.f32 	%f73, %f72, %f2;
	add.f32 	%f74, %f73, %f1;
	add.f32 	%f75, %f74, %f2;
	add.f32 	%f76, %f75, %f1;
	add.f32 	%f77, %f76, %f2;
	add.f32 	%f78, %f77, %f1;
	add.f32 	%f79, %f78, %f2;
	add.f32 	%f80, %f79, %f1;
	add.f32 	%f81, %f80, %f2;
	add.f32 	%f82, %f81, %f1;
	add.f32 	%f83, %f82, %f2;
	add.f32 	%f84, %f83, %f1;
	add.f32 	%f85, %f84, %f2;
	add.f32 	%f86, %f85, %f1;
	add.f32 	%f87, %f86, %f2;
	add.f32 	%f88, %f87, %f1;
	add.f32 	%f89, %f88, %f2;
	add.f32 	%f90, %f89, %f1;
	add.f32 	%f91, %f90, %f2;
	add.f32 	%f92, %f91, %f1;
	add.f32 	%f93, %f92, %f2;
	add.f32 	%f94, %f93, %f1;
	add.f32 	%f95, %f94, %f2;
	add.f32 	%f96, %f95, %f1;
	add.f32 	%f97, %f96, %f2;
	add.f32 	%f98, %f97, %f1;
	add.f32 	%f99, %f98, %f2;
	add.f32 	%f100, %f99, %f1;
	add.f32 	%f101, %f100, %f2;
	add.f32 	%f102, %f101, %f1;
	add.f32 	%f103, %f102, %f2;
	add.f32 	%f104, %f103, %f1;
	add.f32 	%f105, %f104, %f2;
	add.f32 	%f106, %f105, %f1;
	add.f32 	%f107, %f106, %f2;
	add.f32 	%f108, %f107, %f1;
	add.f32 	%f109, %f108, %f2;
	add.f32 	%f110, %f109, %f1;
	add.f32 	%f111, %f110, %f2;
	add.f32 	%f112, %f111, %f1;
	add.f32 	%f113, %f112, %f2;
	add.f32 	%f114, %f113, %f1;
	add.f32 	%f115, %f114, %f2;
	add.f32 	%f116, %f115, %f1;
	add.f32 	%f117, %f116, %f2;
	add.f32 	%f118, %f117, %f1;
	add.f32 	%f119, %f118, %f2;
	add.f32 	%f120, %f119, %f1;
	add.f32 	%f121, %f120, %f2;
	add.f32 	%f122, %f121, %f1;
	add.f32 	%f123, %f122, %f2;
	add.f32 	%f124, %f123, %f1;
	add.f32 	%f125, %f124, %f2;
	add.f32 	%f126, %f125, %f1;
	add.f32 	%f127, %f126, %f2;
	add.f32 	%f128, %f127, %f1;
	add.f32 	%f129, %f128, %f2;
	add.f32 	%f130, %f129, %f1;
	add.f32 	%f131, %f130, %f2;
	add.f32 	%f132, %f131, %f1;
	add.f32 	%f133, %f132, %f2;
	add.f32 	%f134, %f133, %f1;
	add.f32 	%f135, %f134, %f2;
	add.f32 	%f136, %f135, %f1;
	add.f32 	%f137, %f136, %f2;
	add.s32 	%r9, %r9, 64;
	setp.ne.s32 	%p2, %r9, 262144;
	@%p2 bra 	$L__BB21_2;
	cvta.to.global.u64 	%rd15, %rd5;
	add.s64 	%rd17, %rd15, %rd10;
	st.global.f32 	[%rd17], %f137;
$L__BB21_4:
	ret;

}
	// .globl	_Z7vec_opNILi1500000EEvPfS0_S0_S0_S0_i
.visible .entry _Z7vec_opNILi1500000EEvPfS0_S0_S0_S0_i(
	.param .u64 .ptr .align 1 _Z7vec_opNILi1500000EEvPfS0_S0_S0_S0_i_param_0,
	.param .u64 .ptr .align 1 _Z7vec_opNILi1500000EEvPfS0_S0_S0_S0_i_param_1,
	.param .u64 .ptr .align 1 _Z7vec_opNILi1500000EEvPfS0_S0_S0_S0_i_param_2,
	.param .u64 .ptr .align 1 _Z7vec_opNILi1500000EEvPfS0_S0_S0_S0_i_param_3,
	.param .u64 .ptr .align 1 _Z7vec_opNILi1500000EEvPfS0_S0_S0_S0_i_param_4,
	.param .u32 _Z7vec_opNILi1500000EEvPfS0_S0_S0_S0_i_param_5
)
{
	.reg .pred 	%p<3>;
	.reg .b32 	%r<10>;
	.reg .b32 	%f<26>;
	.reg .b64 	%rd<18>;

	ld.param.u64 	%rd1, [_Z7vec_opNILi1500000EEvPfS0_S0_S0_S0_i_param_0];
	ld.param.u64 	%rd2, [_Z7vec_opNILi1500000EEvPfS0_S0_S0_S0_i_param_1];
	ld.param.u64 	%rd3, [_Z7vec_opNILi1500000EEvPfS0_S0_S0_S0_i_param_2];
	ld.param.u64 	%rd4, [_Z7vec_opNILi1500000EEvPfS0_S0_S0_S0_i_param_3];
	ld.param.u64 	%rd5, [_Z7vec_opNILi1500000EEvPfS0_S0_S0_S0_i_param_4];
	ld.param.u32 	%r4, [_Z7vec_opNILi1500000EEvPfS0_S0_S0_S0_i_param_5];
	mov.u32 	%r5, %ctaid.x;
	mov.u32 	%r6, %ntid.x;
	mov.u32 	%r7, %tid.x;
	mad.lo.s32 	%r1, %r5, %r6, %r7;
	setp.ge.s32 	%p1, %r1, %r4;
	@%p1 bra 	$L__BB22_4;
	cvta.to.global.u64 	%rd6, %rd1;
	cvta.to.global.u64 	%rd7, %rd2;
	cvta.to.global.u64 	%rd8, %rd3;
	cvta.to.global.u64 	%rd9, %rd4;
	mul.wide.s32 	%rd10, %r1, 4;
	add.s64 	%rd11, %rd6, %rd10;
	ld.global.f32 	%f6, [%rd11];
	add.s64 	%rd12, %rd7, %rd10;
	ld.global.f32 	%f7, [%rd12];
	mul.f32 	%f1, %f6, %f7;
	add.s64 	%rd13, %rd8, %rd10;
	ld.global.f32 	%f8, [%rd13];
	add.s64 	%rd14, %rd9, %rd10;
	ld.global.f32 	%f9, [%rd14];
	mul.f32 	%f2, %f8, %f9;
	mov.f32 	%f25, 0f00000000;
	mov.b32 	%r9, 0;
$L__BB22_2:
	add.f32 	%f10, %f25, %f1;
	add.f32 	%f11, %f10, %f2;
	add.f32 	%f12, %f11, %f1;
	add.f32 	%f13, %f12, %f2;
	add.f32 	%f14, %f13, %f1;
	add.f32 	%f15, %f14, %f2;
	add.f32 	%f16, %f15, %f1;
	add.f32 	%f17, %f16, %f2;
	add.f32 	%f18, %f17, %f1;
	add.f32 	%f19, %f18, %f2;
	add.f32 	%f20, %f19, %f1;
	add.f32 	%f21, %f20, %f2;
	add.f32 	%f22, %f21, %f1;
	add.f32 	%f23, %f22, %f2;
	add.f32 	%f24, %f23, %f1;
	add.f32 	%f25, %f24, %f2;
	add.s32 	%r9, %r9, 8;
	setp.ne.s32 	%p2, %r9, 375000;
	@%p2 bra 	$L__BB22_2;
	cvta.to.global.u64 	%rd15, %rd5;
	add.s64 	%rd17, %rd15, %rd10;
	st.global.f32 	[%rd17], %f25;
$L__BB22_4:
	ret;

}
	// .globl	_Z7vec_opNILi1750000EEvPfS0_S0_S0_S0_i
.visible .entry _Z7vec_opNILi1750000EEvPfS0_S0_S0_S0_i(
	.param .u64 .ptr .align 1 _Z7vec_opNILi1750000EEvPfS0_S0_S0_S0_i_param_0,
	.param .u64 .ptr .align 1 _Z7vec_opNILi1750000EEvPfS0_S0_S0_S0_i_param_1,
	.param .u64 .ptr .align 1 _Z7vec_opNILi1750000EEvPfS0_S0_S0_S0_i_param_2,
	.param .u64 .ptr .align 1 _Z7vec_opNILi1750000EEvPfS0_S0_S0_S0_i_param_3,
	.param .u64 .ptr .align 1 _Z7vec_opNILi1750000EEvPfS0_S0_S0_S0_i_param_4,
	.param .u32 _Z7vec_opNILi1750000EEvPfS0_S0_S0_S0_i_param_5
)
{
	.reg .pred 	%p<3>;
	.reg .b32 	%r<10>;
	.reg .b32 	%f<18>;
	.reg .b64 	%rd<18>;

	ld.param.u64 	%rd1, [_Z7vec_opNILi1750000EEvPfS0_S0_S0_S0_i_param_0];
	ld.param.u64 	%rd2, [_Z7vec_opNILi1750000EEvPfS0_S0_S0_S0_i_param_1];
	ld.param.u64 	%rd3, [_Z7vec_opNILi1750000EEvPfS0_S0_S0_S0_i_param_2];
	ld.param.u64 	%rd4, [_Z7vec_opNILi1750000EEvPfS0_S0_S0_S0_i_param_3];
	ld.param.u64 	%rd5, [_Z7vec_opNILi1750000EEvPfS0_S0_S0_S0_i_param_4];
	ld.param.u32 	%r4, [_Z7vec_opNILi1750000EEvPfS0_S0_S0_S0_i_param_5];
	mov.u32 	%r5, %ctaid.x;
	mov.u32 	%r6, %ntid.x;
	mov.u32 	%r7, %tid.x;
	mad.lo.s32 	%r1, %r5, %r6, %r7;
	setp.ge.s32 	%p1, %r1, %r4;
	@%p1 bra 	$L__BB23_4;
	cvta.to.global.u64 	%rd6, %rd1;
	cvta.to.global.u64 	%rd7, %rd2;
	cvta.to.global.u64 	%rd8, %rd3;
	cvta.to.global.u64 	%rd9, %rd4;
	mul.wide.s32 	%rd10, %r1, 4;
	add.s64 	%rd11, %rd6, %rd10;
	ld.global.f32 	%f6, [%rd11];
	add.s64 	%rd12, %rd7, %rd10;
	ld.global.f32 	%f7, [%rd12];
	mul.f32 	%f1, %f6, %f7;
	add.s64 	%rd13, %rd8, %rd10;
	ld.global.f32 	%f8, [%rd13];
	add.s64 	%rd14, %rd9, %rd10;
	ld.global.f32 	%f9, [%rd14];
	mul.f32 	%f2, %f8, %f9;
	mov.f32 	%f17, 0f00000000;
	mov.b32 	%r9, 0;
$L__BB23_2:
	add.f32 	%f10, %f17, %f1;
	add.f32 	%f11, %f10, %f2;
	add.f32 	%f12, %f11, %f1;
	add.f32 	%f13, %f12, %f2;
	add.f32 	%f14, %f13, %f1;
	add.f32 	%f15, %f14, %f2;
	add.f32 	%f16, %f15, %f1;
	add.f32 	%f17, %f16, %f2;
	add.s32 	%r9, %r9, 4;
	setp.ne.s32 	%p2, %r9, 437500;
	@%p2 bra 	$L__BB23_2;
	cvta.to.global.u64 	%rd15, %rd5;
	add.s64 	%rd17, %rd15, %rd10;
	st.global.f32 	[%rd17], %f17;
$L__BB23_4:
	ret;

}
	// .globl	_Z7vec_opNILi2000000EEvPfS0_S0_S0_S0_i
.visible .entry _Z7vec_opNILi2000000EEvPfS0_S0_S0_S0_i(
	.param .u64 .ptr .align 1 _Z7vec_opNILi2000000EEvPfS0_S0_S0_S0_i_param_0,
	.param .u64 .ptr .align 1 _Z7vec_opNILi2000000EEvPfS0_S0_S0_S0_i_param_1,
	.param .u64 .ptr .align 1 _Z7vec_opNILi2000000EEvPfS0_S0_S0_S0_i_param_2,
	.param .u64 .ptr .align 1 _Z7vec_opNILi2000000EEvPfS0_S0_S0_S0_i_param_3,
	.param .u64 .ptr .align 1 _Z7vec_opNILi2000000EEvPfS0_S0_S0_S0_i_param_4,
	.param .u32 _Z7vec_opNILi2000000EEvPfS0_S0_S0_S0_i_param_5
)
{
	.reg .pred 	%p<3>;
	.reg .b32 	%r<10>;
	.reg .b32 	%f<74>;
	.reg .b64 	%rd<18>;

	ld.param.u64 	%rd1, [_Z7vec_opNILi2000000EEvPfS0_S0_S0_S0_i_param_0];
	ld.param.u64 	%rd2, [_Z7vec_opNILi2000000EEvPfS0_S0_S0_S0_i_param_1];
	ld.param.u64 	%rd3, [_Z7vec_opNILi2000000EEvPfS0_S0_S0_S0_i_param_2];
	ld.param.u64 	%rd4, [_Z7vec_opNILi2000000EEvPfS0_S0_S0_S0_i_param_3];
	ld.param.u64 	%rd5, [_Z7vec_opNILi2000000EEvPfS0_S0_S0_S0_i_param_4];
	ld.param.u32 	%r4, [_Z7vec_opNILi2000000EEvPfS0_S0_S0_S0_i_param_5];
	mov.u32 	%r5, %ctaid.x;
	mov.u32 	%r6, %ntid.x;
	mov.u32 	%r7, %tid.x;
	mad.lo.s32 	%r1, %r5, %r6, %r7;
	setp.ge.s32 	%p1, %r1, %r4;
	@%p1 bra 	$L__BB24_4;
	cvta.to.global.u64 	%rd6, %rd1;
	cvta.to.global.u64 	%rd7, %rd2;
	cvta.to.global.u64 	%rd8, %rd3;
	cvta.to.global.u64 	%rd9, %rd4;
	mul.wide.s32 	%rd10, %r1, 4;
	add.s64 	%rd11, %rd6, %rd10;
	ld.global.f32 	%f6, [%rd11];
	add.s64 	%rd12, %rd7, %rd10;
	ld.global.f32 	%f7, [%rd12];
	mul.f32 	%f1, %f6, %f7;
	add.s64 	%rd13, %rd8, %rd10;
	ld.global.f32 	%f8, [%rd13];
	add.s64 	%rd14, %rd9, %rd10;
	ld.global.f32 	%f9, [%rd14];
	mul.f32 	%f2, %f8, %f9;
	mov.f32 	%f73, 0f00000000;
	mov.b32 	%r9, 0;
$L__BB24_2:
	add.f32 	%f10, %f73, %f1;
	add.f32 	%f11, %f10, %f2;
	add.f32 	%f12, %f11, %f1;
	add.f32 	%f13, %f12, %f2;
	add.f32 	%f14, %f13, %f1;
	add.f32 	%f15, %f14, %f2;
	add.f32 	%f16, %f15, %f1;
	add.f32 	%f17, %f16, %f2;
	add.f32 	%f18, %f17, %f1;
	add.f32 	%f19, %f18, %f2;
	add.f32 	%f20, %f19, %f1;
	add.f32 	%f21, %f20, %f2;
	add.f32 	%f22, %f21, %f1;
	add.f32 	%f23, %f22, %f2;
	add.f32 	%f24, %f23, %f1;
	add.f32 	%f25, %f24, %f2;
	add.f32 	%f26, %f25, %f1;
	add.f32 	%f27, %f26, %f2;
	add.f32 	%f28, %f27, %f1;
	add.f32 	%f29, %f28, %f2;
	add.f32 	%f30, %f29, %f1;
	add.f32 	%f31, %f30, %f2;
	add.f32 	%f32, %f31, %f1;
	add.f32 	%f33, %f32, %f2;
	add.f32 	%f34, %f33, %f1;
	add.f32 	%f35, %f34, %f2;
	add.f32 	%f36, %f35, %f1;
	add.f32 	%f37, %f36, %f2;
	add.f32 	%f38, %f37, %f1;
	add.f32 	%f39, %f38, %f2;
	add.f32 	%f40, %f39, %f1;
	add.f32 	%f41, %f40, %f2;
	add.f32 	%f42, %f41, %f1;
	add.f32 	%f43, %f42, %f2;
	add.f32 	%f44, %f43, %f1;
	add.f32 	%f45, %f44, %f2;
	add.f32 	%f46, %f45, %f1;
	add.f32 	%f47, %f46, %f2;
	add.f32 	%f48, %f47, %f1;
	add.f32 	%f49, %f48, %f2;
	add.f32 	%f50, %f49, %f1;
	add.f32 	%f51, %f50, %f2;
	add.f32 	%f52, %f51, %f1;
	add.f32 	%f53, %f52, %f2;
	add.f32 	%f54, %f53, %f1;
	add.f32 	%f55, %f54, %f2;
	add.f32 	%f56, %f55, %f1;
	add.f32 	%f57, %f56, %f2;
	add.f32 	%f58, %f57, %f1;
	add.f32 	%f59, %f58, %f2;
	add.f32 	%f60, %f59, %f1;
	add.f32 	%f61, %f60, %f2;
	add.f32 	%f62, %f61, %f1;
	add.f32 	%f63, %f62, %f2;
	add.f32 	%f64, %f63, %f1;
	add.f32 	%f65, %f64, %f2;
	add.f32 	%f66, %f65, %f1;
	add.f32 	%f67, %f66, %f2;
	add.f32 	%f68, %f67, %f1;
	add.f32 	%f69, %f68, %f2;
	add.f32 	%f70, %f69, %f1;
	add.f32 	%f71, %f70, %f2;
	add.f32 	%f72, %f71, %f1;
	add.f32 	%f73, %f72, %f2;
	add.s32 	%r9, %r9, 32;
	setp.ne.s32 	%p2, %r9, 500000;
	@%p2 bra 	$L__BB24_2;
	cvta.to.global.u64 	%rd15, %rd5;
	add.s64 	%rd17, %rd15, %rd10;
	st.global.f32 	[%rd17], %f73;
$L__BB24_4:
	ret;

}
	// .globl	_Z7vec_opNILi3000000EEvPfS0_S0_S0_S0_i
.visible .entry _Z7vec_opNILi3000000EEvPfS0_S0_S0_S0_i(
	.param .u64 .ptr .align 1 _Z7vec_opNILi3000000EEvPfS0_S0_S0_S0_i_param_0,
	.param .u64 .ptr .align 1 _Z7vec_opNILi3000000EEvPfS0_S0_S0_S0_i_param_1,
	.param .u64 .ptr .align 1 _Z7vec_opNILi3000000EEvPfS0_S0_S0_S0_i_param_2,
	.param .u64 .ptr .align 1 _Z7vec_opNILi3000000EEvPfS0_S0_S0_S0_i_param_3,
	.param .u64 .ptr .align 1 _Z7vec_opNILi3000000EEvPfS0_S0_S0_S0_i_param_4,
	.param .u32 _Z7vec_opNILi3000000EEvPfS0_S0_S0_S0_i_param_5
)
{
	.reg .pred 	%p<3>;
	.reg .b32 	%r<10>;
	.reg .b32 	%f<42>;
	.reg .b64 	%rd<18>;

	ld.param.u64 	%rd1, [_Z7vec_opNILi3000000EEvPfS0_S0_S0_S0_i_param_0];
	ld.param.u64 	%rd2, [_Z7vec_opNILi3000000EEvPfS0_S0_S0_S0_i_param_1];
	ld.param.u64 	%rd3, [_Z7vec_opNILi3000000EEvPfS0_S0_S0_S0_i_param_2];
	ld.param.u64 	%rd4, [_Z7vec_opNILi3000000EEvPfS0_S0_S0_S0_i_param_3];
	ld.param.u64 	%rd5, [_Z7vec_opNILi3000000EEvPfS0_S0_S0_S0_i_param_4];
	ld.param.u32 	%r4, [_Z7vec_opNILi3000000EEvPfS0_S0_S0_S0_i_param_5];
	mov.u32 	%r5, %ctaid.x;
	mov.u32 	%r6, %ntid.x;
	mov.u32 	%r7, %tid.x;
	mad.lo.s32 	%r1, %r5, %r6, %r7;
	setp.ge.s32 	%p1, %r1, %r4;
	@%p1 bra 	$L__BB25_4;
	cvta.to.global.u64 	%rd6, %rd1;
	cvta.to.global.u64 	%rd7, %rd2;
	cvta.to.global.u64 	%rd8, %rd3;
	cvta.to.global.u64 	%rd9, %rd4;
	mul.wide.s32 	%rd10, %r1, 4;
	add.s64 	%rd11, %rd6, %rd10;
	ld.global.f32 	%f6, [%rd11];
	add.s64 	%rd12, %rd7, %rd10;
	ld.global.f32 	%f7, [%rd12];
	mul.f32 	%f1, %f6, %f7;
	add.s64 	%rd13, %rd8, %rd10;
	ld.global.f32 	%f8, [%rd13];
	add.s64 	%rd14, %rd9, %rd10;
	ld.global.f32 	%f9, [%rd14];
	mul.f32 	%f2, %f8, %f9;
	mov.f32 	%f41, 0f00000000;
	mov.b32 	%r9, 0;
$L__BB25_2:
	add.f32 	%f10, %f41, %f1;
	add.f32 	%f11, %f10, %f2;
	add.f32 	%f12, %f11, %f1;
	add.f32 	%f13, %f12, %f2;
	add.f32 	%f14, %f13, %f1;
	add.f32 	%f15, %f14, %f2;
	add.f32 	%f16, %f15, %f1;
	add.f32 	%f17, %f16, %f2;
	add.f32 	%f18, %f17, %f1;
	add.f32 	%f19, %f18, %f2;
	add.f32 	%f20, %f19, %f1;
	add.f32 	%f21, %f20, %f2;
	add.f32 	%f22, %f21, %f1;
	add.f32 	%f23, %f22, %f2;
	add.f32 	%f24, %f23, %f1;
	add.f32 	%f25, %f24, %f2;
	add.f32 	%f26, %f25, %f1;
	add.f32 	%f27, %f26, %f2;
	add.f32 	%f28, %f27, %f1;
	add.f32 	%f29, %f28, %f2;
	add.f32 	%f30, %f29, %f1;
	add.f32 	%f31, %f30, %f2;
	add.f32 	%f32, %f31, %f1;
	add.f32 	%f33, %f32, %f2;
	add.f32 	%f34, %f33, %f1;
	add.f32 	%f35, %f34, %f2;
	add.f32 	%f36, %f35, %f1;
	add.f32 	%f37, %f36, %f2;
	add.f32 	%f38, %f37, %f1;
	add.f32 	%f39, %f38, %f2;
	add.f32 	%f40, %f39, %f1;
	add.f32 	%f41, %f40, %f2;
	add.s32 	%r9, %r9, 16;
	setp.ne.s32 	%p2, %r9, 750000;
	@%p2 bra 	$L__BB25_2;
	cvta.to.global.u64 	%rd15, %rd5;
	add.s64 	%rd17, %rd15, %rd10;
	st.global.f32 	[%rd17], %f41;
$L__BB25_4:
	ret;

}
	// .globl	_Z7vec_opNILi4000000EEvPfS0_S0_S0_S0_i
.visible .entry _Z7vec_opNILi4000000EEvPfS0_S0_S0_S0_i(
	.param .u64 .ptr .align 1 _Z7vec_opNILi4000000EEvPfS0_S0_S0_S0_i_param_0,
	.param .u64 .ptr .align 1 _Z7vec_opNILi4000000EEvPfS0_S0_S0_S0_i_param_1,
	.param .u64 .ptr .align 1 _Z7vec_opNILi4000000EEvPfS0_S0_S0_S0_i_param_2,
	.param .u64 .ptr .align 1 _Z7vec_opNILi4000000EEvPfS0_S0_S0_S0_i_param_3,
	.param .u64 .ptr .align 1 _Z7vec_opNILi4000000EEvPfS0_S0_S0_S0_i_param_4,
	.param .u32 _Z7vec_opNILi4000000EEvPfS0_S0_S0_S0_i_param_5
)
{
	.reg .pred 	%p<3>;
	.reg .b32 	%r<10>;
	.reg .b32 	%f<138>;
	.reg .b64 	%rd<18>;

	ld.param.u64 	%rd1, [_Z7vec_opNILi4000000EEvPfS0_S0_S0_S0_i_param_0];
	ld.param.u64 	%rd2, [_Z7vec_opNILi4000000EEvPfS0_S0_S0_S0_i_param_1];
	ld.param.u64 	%rd3, [_Z7vec_opNILi4000000EEvPfS0_S0_S0_S0_i_param_2];
	ld.param.u64 	%rd4, [_Z7vec_opNILi4000000EEvPfS0_S0_S0_S0_i_param_3];
	ld.param.u64 	%rd5, [_Z7vec_opNILi4000000EEvPfS0_S0_S0_S0_i_param_4];
	ld.param.u32 	%r4, [_Z7vec_opNILi4000000EEvPfS0_S0_S0_S0_i_param_5];
	mov.u32 	%r5, %ctaid.x;
	mov.u32 	%r6, %ntid.x;
	mov.u32 	%r7, %tid.x;
	mad.lo.s32 	%r1, %r5, %r6, %r7;
	setp.ge.s32 	%p1, %r1, %r4;
	@%p1 bra 	$L__BB26_4;
	cvta.to.global.u64 	%rd6, %rd1;
	cvta.to.global.u64 	%rd7, %rd2;
	cvta.to.global.u64 	%rd8, %rd3;
	cvta.to.global.u64 	%rd9, %rd4;
	mul.wide.s32 	%rd10, %r1, 4;
	add.s64 	%rd11, %rd6, %rd10;
	ld.global.f32 	%f6, [%rd11];
	add.s64 	%rd12, %rd7, %rd10;
	ld.global.f32 	%f7, [%rd12];
	mul.f32 	%f1, %f6, %f7;
	add.s64 	%rd13, %rd8, %rd10;
	ld.global.f32 	%f8, [%rd13];
	add.s64 	%rd14, %rd9, %rd10;
	ld.global.f32 	%f9, [%rd14];
	mul.f32 	%f2, %f8, %f9;
	mov.f32 	%f137, 0f00000000;
	mov.b32 	%r9, 0;
$L__BB26_2:
	add.f32 	%f10, %f137, %f1;
	add.f32 	%f11, %f10, %f2;
	add.f32 	%f12, %f11, %f1;
	add.f32 	%f13, %f12, %f2;
	add.f32 	%f14, %f13, %f1;
	add.f32 	%f15, %f14, %f2;
	add.f32 	%f16, %f15, %f1;
	add.f32 	%f17, %f16, %f2;
	add.f32 	%f18, %f17, %f1;
	add.f32 	%f19, %f18, %f2;
	add.f32 	%f20, %f19, %f1;
	add.f32 	%f21, %f20, %f2;
	add.f32 	%f22, %f21, %f1;
	add.f32 	%f23, %f22, %f2;
	add.f32 	%f24, %f23, %f1;
	add.f32 	%f25, %f24, %f2;
	add.f32 	%f26, %f25, %f1;
	add.f32 	%f27, %f26, %f2;
	add.f32 	%f28, %f27, %f1;
	add.f32 	%f29, %f28, %f2;
	add.f32 	%f30, %f29, %f1;
	add.f32 	%f31, %f30, %f2;
	add.f32 	%f32, %f31, %f1;
	add.f32 	%f33, %f32, %f2;
	add.f32 	%f34, %f33, %f1;
	add.f32 	%f35, %f34, %f2;
	add.f32 	%f36, %f35, %f1;
	add.f32 	%f37, %f36, %f2;
	add.f32 	%f38, %f37, %f1;
	add.f32 	%f39, %f38, %f2;
	add.f32 	%f40, %f39, %f1;
	add.f32 	%f41, %f40, %f2;
	add.f32 	%f42, %f41, %f1;
	add.f32 	%f43, %f42, %f2;
	add.f32 	%f44, %f43, %f1;
	add.f32 	%f45, %f44, %f2;
	add.f32 	%f46, %f45, %f1;
	add.f32 	%f47, %f46, %f2;
	add.f32 	%f48, %f47, %f1;
	add.f32 	%f49, %f48, %f2;
	add.f32 	%f50, %f49, %f1;
	add.f32 	%f51, %f50, %f2;
	add.f32 	%f52, %f51, %f1;
	add.f32 	%f53, %f52, %f2;
	add.f32 	%f54, %f53, %f1;
	add.f32 	%f55, %f54, %f2;
	add.f32 	%f56, %f55, %f1;
	add.f32 	%f57, %f56, %f2;
	add.f32 	%f58, %f57, %f1;
	add.f32 	%f59, %f58, %f2;
	add.f32 	%f60, %f59, %f1;
	add.f32 	%f61, %f60, %f2;
	add.f32 	%f62, %f61, %f1;
	add.f32 	%f63, %f62, %f2;
	add.f32 	%f64, %f63, %f1;
	add.f32 	%f65, %f64, %f2;
	add.f32 	%f66, %f65, %f1;
	add.f32 	%f67, %f66, %f2;
	add.f32 	%f68, %f67, %f1;
	add.f32 	%f69, %f68, %f2;
	add.f32 	%f70, %f69, %f1;
	add.f32 	%f71, %f70, %f2;
	add.f32 	%f72, %f71, %f1;
	add.f32 	%f73, %f72, %f2;
	add.f32 	%f74, %f73, %f1;
	add.f32 	%f75, %f74, %f2;
	add.f32 	%f76, %f75, %f1;
	add.f32 	%f77, %f76, %f2;
	add.f32 	%f78, %f77, %f1;
	add.f32 	%f79, %f78, %f2;
	add.f32 	%f80, %f79, %f1;
	add.f32 	%f81, %f80, %f2;
	add.f32 	%f82, %f81, %f1;
	add.f32 	%f83, %f82, %f2;
	add.f32 	%f84, %f83, %f1;
	add.f32 	%f85, %f84, %f2;
	add.f32 	%f86, %f85, %f1;
	add.f32 	%f87, %f86, %f2;
	add.f32 	%f88, %f87, %f1;
	add.f32 	%f89, %f88, %f2;
	add.f32 	%f90, %f89, %f1;
	add.f32 	%f91, %f90, %f2;
	add.f32 	%f92, %f91, %f1;
	add.f32 	%f93, %f92, %f2;
	add.f32 	%f94, %f93, %f1;
	add.f32 	%f95, %f94, %f2;
	add.f32 	%f96, %f95, %f1;
	add.f32 	%f97, %f96, %f2;
	add.f32 	%f98, %f97, %f1;
	add.f32 	%f99, %f98, %f2;
	add.f32 	%f100, %f99, %f1;
	add.f32 	%f101, %f100, %f2;
	add.f32 	%f102, %f101, %f1;
	add.f32 	%f103, %f102, %f2;
	add.f32 	%f104, %f103, %f1;
	add.f32 	%f105, %f104, %f2;
	add.f32 	%f106, %f105, %f1;
	add.f32 	%f107, %f106, %f2;
	add.f32 	%f108, %f107, %f1;
	add.f32 	%f109, %f108, %f2;
	add.f32 	%f110, %f109, %f1;
	add.f32 	%f111, %f110, %f2;
	add.f32 	%f112, %f111, %f1;
	add.f32 	%f113, %f112, %f2;
	add.f32 	%f114, %f113, %f1;
	add.f32 	%f115, %f114, %f2;
	add.f32 	%f116, %f115, %f1;
	add.f32 	%f117, %f116, %f2;
	add.f32 	%f118, %f117, %f1;
	add.f32 	%f119, %f118, %f2;
	add.f32 	%f120, %f119, %f1;
	add.f32 	%f121, %f120, %f2;
	add.f32 	%f122, %f121, %f1;
	add.f32 	%f123, %f122, %f2;
	add.f32 	%f124, %f123, %f1;
	add.f32 	%f125, %f124, %f2;
	add.f32 	%f126, %f125, %f1;
	add.f32 	%f127, %f126, %f2;
	add.f32 	%f128, %f127, %f1;
	add.f32 	%f129, %f128, %f2;
	add.f32 	%f130, %f129, %f1;
	add.f32 	%f131, %f130, %f2;
	add.f32 	%f132, %f131, %f1;
	add.f32 	%f133, %f132, %f2;
	add.f32 	%f134, %f133, %f1;
	add.f32 	%f135, %f134, %f2;
	add.f32 	%f136, %f135, %f1;
	add.f32 	%f137, %f136, %f2;
	add.s32 	%r9, %r9, 64;
	setp.ne.s32 	%p2, %r9, 1000000;
	@%p2 bra 	$L__BB26_2;
	cvta.to.global.u64 	%rd15, %rd5;
	add.s64 	%rd17, %rd15, %rd10;
	st.global.f32 	[%rd17], %f137;
$L__BB26_4:
	ret;

}
	// .globl	_Z7vec_opNILi5000000EEvPfS0_S0_S0_S0_i
.visible .entry _Z7vec_opNILi5000000EEvPfS0_S0_S0_S0_i(
	.param .u64 .ptr .align 1 _Z7vec_opNILi5000000EEvPfS0_S0_S0_S0_i_param_0,
	.param .u64 .ptr .align 1 _Z7vec_opNILi5000000EEvPfS0_S0_S0_S0_i_param_1,
	.param .u64 .ptr .align 1 _Z7vec_opNILi5000000EEvPfS0_S0_S0_S0_i_param_2,
	.param .u64 .ptr .align 1 _Z7vec_opNILi5000000EEvPfS0_S0_S0_S0_i_param_3,
	.param .u64 .ptr .align 1 _Z7vec_opNILi5000000EEvPfS0_S0_S0_S0_i_param_4,
	.param .u32 _Z7vec_opNILi5000000EEvPfS0_S0_S0_S0_i_param_5
)
{
	.reg .pred 	%p<3>;
	.reg .b32 	%r<10>;
	.reg .b32 	%f<42>;
	.reg .b64 	%rd<18>;

	ld.param.u64 	%rd1, [_Z7vec_opNILi5000000EEvPfS0_S0_S0_S0_i_param_0];
	ld.param.u64 	%rd2, [_Z7vec_opNILi5000000EEvPfS0_S0_S0_S0_i_param_1];
	ld.param.u64 	%rd3, [_Z7vec_opNILi5000000EEvPfS0_S0_S0_S0_i_param_2];
	ld.param.u64 	%rd4, [_Z7vec_opNILi5000000EEvPfS0_S0_S0_S0_i_param_3];
	ld.param.u64 	%rd5, [_Z7vec_opNILi5000000EEvPfS0_S0_S0_S0_i_param_4];
	ld.param.u32 	%r4, [_Z7vec_opNILi5000000EEvPfS0_S0_S0_S0_i_param_5];
	mov.u32 	%r5, %ctaid.x;
	mov.u32 	%r6, %ntid.x;
	mov.u32 	%r7, %tid.x;
	mad.lo.s32 	%r1, %r5, %r6, %r7;
	setp.ge.s32 	%p1, %r1, %r4;
	@%p1 bra 	$L__BB27_4;
	cvta.to.global.u64 	%rd6, %rd1;
	cvta.to.global.u64 	%rd7, %rd2;
	cvta.to.global.u64 	%rd8, %rd3;
	cvta.to.global.u64 	%rd9, %rd4;
	mul.wide.s32 	%rd10, %r1, 4;
	add.s64 	%rd11, %rd6, %rd10;
	ld.global.f32 	%f6, [%rd11];
	add.s64 	%rd12, %rd7, %rd10;
	ld.global.f32 	%f7, [%rd12];
	mul.f32 	%f1, %f6, %f7;
	add.s64 	%rd13, %rd8, %rd10;
	ld.global.f32 	%f8, [%rd13];
	add.s64 	%rd14, %rd9, %rd10;
	ld.global.f32 	%f9, [%rd14];
	mul.f32 	%f2, %f8, %f9;
	mov.f32 	%f41, 0f00000000;
	mov.b32 	%r9, 0;
$L__BB27_2:
	add.f32 	%f10, %f41, %f1;
	add.f32 	%f11, %f10, %f2;
	add.f32 	%f12, %f11, %f1;
	add.f32 	%f13, %f12, %f2;
	add.f32 	%f14, %f13, %f1;
	add.f32 	%f15, %f14, %f2;
	add.f32 	%f16, %f15, %f1;
	add.f32 	%f17, %f16, %f2;
	add.f32 	%f18, %f17, %f1;
	add.f32 	%f19, %f18, %f2;
	add.f32 	%f20, %f19, %f1;
	add.f32 	%f21, %f20, %f2;
	add.f32 	%f22, %f21, %f1;
	add.f32 	%f23, %f22, %f2;
	add.f32 	%f24, %f23, %f1;
	add.f32 	%f25, %f24, %f2;
	add.f32 	%f26, %f25, %f1;
	add.f32 	%f27, %f26, %f2;
	add.f32 	%f28, %f27, %f1;
	add.f32 	%f29, %f28, %f2;
	add.f32 	%f30, %f29, %f1;
	add.f32 	%f31, %f30, %f2;
	add.f32 	%f32, %f31, %f1;
	add.f32 	%f33, %f32, %f2;
	add.f32 	%f34, %f33, %f1;
	add.f32 	%f35, %f34, %f2;
	add.f32 	%f36, %f35, %f1;
	add.f32 	%f37, %f36, %f2;
	add.f32 	%f38, %f37, %f1;
	add.f32 	%f39, %f38, %f2;
	add.f32 	%f40, %f39, %f1;
	add.f32 	%f41, %f40, %f2;
	add.s32 	%r9, %r9, 16;
	setp.ne.s32 	%p2, %r9, 1250000;
	@%p2 bra 	$L__BB27_2;
	cvta.to.global.u64 	%rd15, %rd5;
	add.s64 	%rd17, %rd15, %rd10;
	st.global.f32 	[%rd17], %f41;
$L__BB27_4:
	ret;

}
	// .globl	_Z7vec_opNILi6000000EEvPfS0_S0_S0_S0_i
.visible .entry _Z7vec_opNILi6000000EEvPfS0_S0_S0_S0_i(
	.param .u64 .ptr .align 1 _Z7vec_opNILi6000000EEvPfS0_S0_S0_S0_i_param_0,
	.param .u64 .ptr .align 1 _Z7vec_opNILi6000000EEvPfS0_S0_S0_S0_i_param_1,
	.param .u64 .ptr .align 1 _Z7vec_opNILi6000000EEvPfS0_S0_S0_S0_i_param_2,
	.param .u64 .ptr .align 1 _Z7vec_opNILi6000000EEvPfS0_S0_S0_S0_i_param_3,
	.param .u64 .ptr .align 1 _Z7vec_opNILi6000000EEvPfS0_S0_S0_S0_i_param_4,
	.param .u32 _Z7vec_opNILi6000000EEvPfS0_S0_S0_S0_i_param_5
)
{
	.reg .pred 	%p<3>;
	.reg .b32 	%r<10>;
	.reg .b32 	%f<74>;
	.reg .b64 	%rd<18>;

	ld.param.u64 	%rd1, [_Z7vec_opNILi6000000EEvPfS0_S0_S0_S0_i_param_0];
	ld.param.u64 	%rd2, [_Z7vec_opNILi6000000EEvPfS0_S0_S0_S0_i_param_1];
	ld.param.u64 	%rd3, [_Z7vec_opNILi6000000EEvPfS0_S0_S0_S0_i_param_2];
	ld.param.u64 	%rd4, [_Z7vec_opNILi6000000EEvPfS0_S0_S0_S0_i_param_3];
	ld.param.u64 	%rd5, [_Z7vec_opNILi6000000EEvPfS0_S0_S0_S0_i_param_4];
	ld.param.u32 	%r4, [_Z7vec_opNILi6000000EEvPfS0_S0_S0_S0_i_param_5];
	mov.u32 	%r5, %ctaid.x;
	mov.u32 	%r6, %ntid.x;
	mov.u32 	%r7, %tid.x;
	mad.lo.s32 	%r1, %r5, %r6, %r7;
	setp.ge.s32 	%p1, %r1, %r4;
	@%p1 bra 	$L__BB28_4;
	cvta.to.global.u64 	%rd6, %rd1;
	cvta.to.global.u64 	%rd7, %rd2;
	cvta.to.global.u64 	%rd8, %rd3;
	cvta.to.global.u64 	%rd9, %rd4;
	mul.wide.s32 	%rd10, %r1, 4;
	add.s64 	%rd11, %rd6, %rd10;
	ld.global.f32 	%f6, [%rd11];
	add.s64 	%rd12, %rd7, %rd10;
	ld.global.f32 	%f7, [%rd12];
	mul.f32 	%f1, %f6, %f7;
	add.s64 	%rd13, %rd8, %rd10;
	ld.global.f32 	%f8, [%rd13];
	add.s64 	%rd14, %rd9, %rd10;
	ld.global.f32 	%f9, [%rd14];
	mul.f32 	%f2, %f8, %f9;
	mov.f32 	%f73, 0f00000000;
	mov.b32 	%r9, 0;
$L__BB28_2:
	add.f32 	%f10, %f73, %f1;
	add.f32 	%f11, %f10, %f2;
	add.f32 	%f12, %f11, %f1;
	add.f32 	%f13, %f12, %f2;
	add.f32 	%f14, %f13, %f1;
	add.f32 	%f15, %f14, %f2;
	add.f32 	%f16, %f15, %f1;
	add.f32 	%f17, %f16, %f2;
	add.f32 	%f18, %f17, %f1;
	add.f32 	%f19, %f18, %f2;
	add.f32 	%f20, %f19, %f1;
	add.f32 	%f21, %f20, %f2;
	add.f32 	%f22, %f21, %f1;
	add.f32 	%f23, %f22, %f2;
	add.f32 	%f24, %f23, %f1;
	add.f32 	%f25, %f24, %f2;
	add.f32 	%f26, %f25, %f1;
	add.f32 	%f27, %f26, %f2;
	add.f32 	%f28, %f27, %f1;
	add.f32 	%f29, %f28, %f2;
	add.f32 	%f30, %f29, %f1;
	add.f32 	%f31, %f30, %f2;
	add.f32 	%f32, %f31, %f1;
	add.f32 	%f33, %f32, %f2;
	add.f32 	%f34, %f33, %f1;
	add.f32 	%f35, %f34, %f2;
	add.f32 	%f36, %f35, %f1;
	add.f32 	%f37, %f36, %f2;
	add.f32 	%f38, %f37, %f1;
	add.f32 	%f39, %f38, %f2;
	add.f32 	%f40, %f39, %f1;
	add.f32 	%f41, %f40, %f2;
	add.f32 	%f42, %f41, %f1;
	add.f32 	%f43, %f42, %f2;
	add.f32 	%f44, %f43, %f1;
	add.f32 	%f45, %f44, %f2;
	add.f32 	%f46, %f45, %f1;
	add.f32 	%f47, %f46, %f2;
	add.f32 	%f48, %f47, %f1;
	add.f32 	%f49, %f48, %f2;
	add.f32 	%f50, %f49, %f1;
	add.f32 	%f51, %f50, %f2;
	add.f32 	%f52, %f51, %f1;
	add.f32 	%f53, %f52, %f2;
	add.f32 	%f54, %f53, %f1;
	add.f32 	%f55, %f54, %f2;
	add.f32 	%f56, %f55, %f1;
	add.f32 	%f57, %f56, %f2;
	add.f32 	%f58, %f57, %f1;
	add.f32 	%f59, %f58, %f2;
	add.f32 	%f60, %f59, %f1;
	add.f32 	%f61, %f60, %f2;
	add.f32 	%f62, %f61, %f1;
	add.f32 	%f63, %f62, %f2;
	add.f32 	%f64, %f63, %f1;
	add.f32 	%f65, %f64, %f2;
	add.f32 	%f66, %f65, %f1;
	add.f32 	%f67, %f66, %f2;
	add.f32 	%f68, %f67, %f1;
	add.f32 	%f69, %f68, %f2;
	add.f32 	%f70, %f69, %f1;
	add.f32 	%f71, %f70, %f2;
	add.f32 	%f72, %f71, %f1;
	add.f32 	%f73, %f72, %f2;
	add.s32 	%r9, %r9, 32;
	setp.ne.s32 	%p2, %r9, 1500000;
	@%p2 bra 	$L__BB28_2;
	cvta.to.global.u64 	%rd15, %rd5;
	add.s64 	%rd17, %rd15, %rd10;
	st.global.f32 	[%rd17], %f73;
$L__BB28_4:
	ret;

}
	// .globl	_Z7vec_opNILi7000000EEvPfS0_S0_S0_S0_i
.visible .entry _Z7vec_opNILi7000000EEvPfS0_S0_S0_S0_i(
	.param .u64 .ptr .align 1 _Z7vec_opNILi7000000EEvPfS0_S0_S0_S0_i_param_0,
	.param .u64 .ptr .align 1 _Z7vec_opNILi7000000EEvPfS0_S0_S0_S0_i_param_1,
	.param .u64 .ptr .align 1 _Z7vec_opNILi7000000EEvPfS0_S0_S0_S0_i_param_2,
	.param .u64 .ptr .align 1 _Z7vec_opNILi7000000EEvPfS0_S0_S0_S0_i_param_3,
	.param .u64 .ptr .align 1 _Z7vec_opNILi7000000EEvPfS0_S0_S0_S0_i_param_4,
	.param .u32 _Z7vec_opNILi7000000EEvPfS0_S0_S0_S0_i_param_5
)
{
	.reg .pred 	%p<3>;
	.reg .b32 	%r<10>;
	.reg .b32 	%f<42>;
	.reg .b64 	%rd<18>;

	ld.param.u64 	%rd1, [_Z7vec_opNILi7000000EEvPfS0_S0_S0_S0_i_param_0];
	ld.param.u64 	%rd2, [_Z7vec_opNILi7000000EEvPfS0_S0_S0_S0_i_param_1];
	ld.param.u64 	%rd3, [_Z7vec_opNILi7000000EEvPfS0_S0_S0_S0_i_param_2];
	ld.param.u64 	%rd4, [_Z7vec_opNILi7000000EEvPfS0_S0_S0_S0_i_param_3];
	ld.param.u64 	%rd5, [_Z7vec_opNILi7000000EEvPfS0_S0_S0_S0_i_param_4];
	ld.param.u32 	%r4, [_Z7vec_opNILi7000000EEvPfS0_S0_S0_S0_i_param_5];
	mov.u32 	%r5, %ctaid.x;
	mov.u32 	%r6, %ntid.x;
	mov.u32 	%r7, %tid.x;
	mad.lo.s32 	%r1, %r5, %r6, %r7;
	setp.ge.s32 	%p1, %r1, %r4;
	@%p1 bra 	$L__BB29_4;
	cvta.to.global.u64 	%rd6, %rd1;
	cvta.to.global.u64 	%rd7, %rd2;
	cvta.to.global.u64 	%rd8, %rd3;
	cvta.to.global.u64 	%rd9, %rd4;
	mul.wide.s32 	%rd10, %r1, 4;
	add.s64 	%rd11, %rd6, %rd10;
	ld.global.f32 	%f6, [%rd11];
	add.s64 	%rd12, %rd7, %rd10;
	ld.global.f32 	%f7, [%rd12];
	mul.f32 	%f1, %f6, %f7;
	add.s64 	%rd13, %rd8, %rd10;
	ld.global.f32 	%f8, [%rd13];
	add.s64 	%rd14, %rd9, %rd10;
	ld.global.f32 	%f9, [%rd14];
	mul.f32 	%f2, %f8, %f9;
	mov.f32 	%f41, 0f00000000;
	mov.b32 	%r9, 0;
$L__BB29_2:
	add.f32 	%f10, %f41, %f1;
	add.f32 	%f11, %f10, %f2;
	add.f32 	%f12, %f11, %f1;
	add.f32 	%f13, %f12, %f2;
	add.f32 	%f14, %f13, %f1;
	add.f32 	%f15, %f14, %f2;
	add.f32 	%f16, %f15, %f1;
	add.f32 	%f17, %f16, %f2;
	add.f32 	%f18, %f17, %f1;
	add.f32 	%f19, %f18, %f2;
	add.f32 	%f20, %f19, %f1;
	add.f32 	%f21, %f20, %f2;
	add.f32 	%f22, %f21, %f1;
	add.f32 	%f23, %f22, %f2;
	add.f32 	%f24, %f23, %f1;
	add.f32 	%f25, %f24, %f2;
	add.f32 	%f26, %f25, %f1;
	add.f32 	%f27, %f26, %f2;
	add.f32 	%f28, %f27, %f1;
	add.f32 	%f29, %f28, %f2;
	add.f32 	%f30, %f29, %f1;
	add.f32 	%f31, %f30, %f2;
	add.f32 	%f32, %f31, %f1;
	add.f32 	%f33, %f32, %f2;
	add.f32 	%f34, %f33, %f1;
	add.f32 	%f35, %f34, %f2;
	add.f32 	%f36, %f35, %f1;
	add.f32 	%f37, %f36, %f2;
	add.f32 	%f38, %f37, %f1;
	add.f32 	%f39, %f38, %f2;
	add.f32 	%f40, %f39, %f1;
	add.f32 	%f41, %f40, %f2;
	add.s32 	%r9, %r9, 16;
	setp.ne.s32 	%p2, %r9, 1750000;
	@%p2 bra 	$L__BB29_2;
	cvta.to.global.u64 	%rd15, %rd5;
	add.s64 	%rd17, %rd15, %rd10;
	st.global.f32 	[%rd17], %f41;
$L__BB29_4:
	ret;

}


// ===== COMPILED SASS (sm_100) =====

	.target	sm_100

	.elftype	@"ET_EXEC"


//--------------------- .note.nv.tkinfo           --------------------------
	.section	.note.nv.tkinfo,"",@"SHT_NOTE"
	.sectionflags	@"SHF_NOTE_NV_TKINFO"
	.tkinfo
        /*0018*/ 	.word	0x00000002
        /*0030*/ 	.string	""
        /*0030*/ 	.string	"ptxas"
        /*0030*/ 	.string	"Cuda compilation tools, release 13.0, V13.0.88"
        /*0030*/ 	.string	"Build cuda_13.0.r13.0/compiler.36424714_0"
        /*0030*/ 	.string	"-arch sm_100 -m 64 "



//--------------------- .note.nv.cuinfo           --------------------------
	.section	.note.nv.cuinfo,"",@"SHT_NOTE"
	.sectionflags	@"SHF_NOTE_NV_CUINFO"
        /*0018*/ 	.short	0x0002
        /*001a*/ 	.short	0x0064
        /*001c*/ 	.short	0x0082
	.zero		2


//--------------------- .nv.info                  --------------------------
	.section	.nv.info,"",@"SHT_CUDA_INFO"
	.align	4


	//----- nvinfo : EIATTR_REGCOUNT
	.align		4
        /*0000*/ 	.byte	0x04, 0x2f
        /*0002*/ 	.short	(.L_1 - .L_0)
	.align		4
.L_0:
        /*0004*/ 	.word	index@(_Z7vec_opNILi1EEvPfS0_S0_S0_S0_i)
        /*0008*/ 	.word	0x00000008


	//----- nvinfo : EIATTR_FRAME_SIZE
	.align		4
.L_1:
        /*000c*/ 	.byte	0x04, 0x11
        /*000e*/ 	.short	(.L_3 - .L_2)
	.align		4
.L_2:
        /*0010*/ 	.word	index@(_Z7vec_opNILi1EEvPfS0_S0_S0_S0_i)
        /*0014*/ 	.word	0x00000000


	//----- nvinfo : EIATTR_REGCOUNT
	.align		4
.L_3:
        /*0018*/ 	.byte	0x04, 0x2f
        /*001a*/ 	.short	(.L_5 - .L_4)
	.align		4
.L_4:
        /*001c*/ 	.word	index@(_Z7vec_opNILi2EEvPfS0_S0_S0_S0_i)
        /*0020*/ 	.word	0x00000008


	//----- nvinfo : EIATTR_FRAME_SIZE
	.align		4
.L_5:
        /*0024*/ 	.byte	0x04, 0x11
        /*0026*/ 	.short	(.L_7 - .L_6)
	.align		4
.L_6:
        /*0028*/ 	.word	index@(_Z7vec_opNILi2EEvPfS0_S0_S0_S0_i)
        /*002c*/ 	.word	0x00000000


	//----- nvinfo : EIATTR_REGCOUNT
	.align		4
.L_7:
        /*0030*/ 	.byte	0x04, 0x2f
        /*0032*/ 	.short	(.L_9 - .L_8)
	.align		4
.L_8:
        /*0034*/ 	.word	index@(_Z7vec_opNILi4EEvPfS0_S0_S0_S0_i)
        /*0038*/ 	.word	0x00000010


	//----- nvinfo : EIATTR_FRAME_SIZE
	.align		4
.L_9:
        /*003c*/ 	.byte	0x04, 0x11
        /*003e*/ 	.short	(.L_11 - .L_10)
	.align		4
.L_10:
        /*0040*/ 	.word	index@(_Z7vec_opNILi4EEvPfS0_S0_S0_S0_i)
        /*0044*/ 	.word	0x00000000


	//----- nvinfo : EIATTR_REGCOUNT
	.align		4
.L_11:
        /*0048*/ 	.byte	0x04, 0x2f
        /*004a*/ 	.short	(.L_13 - .L_12)
	.align		4
.L_12:
        /*004c*/ 	.word	index@(_Z7vec_opNILi8EEvPfS0_S0_S0_S0_i)
        /*0050*/ 	.word	0x00000012


	//----- nvinfo : EIATTR_FRAME_SIZE
	.align		4
.L_13:
        /*0054*/ 	.byte	0x04, 0x11
        /*0056*/ 	.short	(.L_15 - .L_14)
	.align		4
.L_14:
        /*0058*/ 	.word	index@(_Z7vec_opNILi8EEvPfS0_S0_S0_S0_i)
        /*005c*/ 	.word	0x00000000


	//----- nvinfo : EIATTR_REGCOUNT
	.align		4
.L_15:
        /*0060*/ 	.byte	0x04, 0x2f
        /*0062*/ 	.short	(.L_17 - .L_16)
	.align		4
.L_16:
        /*0064*/ 	.word	index@(_Z7vec_opNILi16EEvPfS0_S0_S0_S0_i)
        /*0068*/ 	.word	0x00000010


	//----- nvinfo : EIATTR_FRAME_SIZE
	.align		4
.L_17:
        /*006c*/ 	.byte	0x04, 0x11
        /*006e*/ 	.short	(.L_19 - .L_18)
	.align		4
.L_18:
        /*0070*/ 	.word	index@(_Z7vec_opNILi16EEvPfS0_S0_S0_S0_i)
        /*0074*/ 	.word	0x00000000


	//----- nvinfo : EIATTR_REGCOUNT
	.align		4
.L_19:
        /*0078*/ 	.byte	0x04, 0x2f
        /*007a*/ 	.short	(.L_21 - .L_20)
	.align		4
.L_20:
        /*007c*/ 	.word	index@(_Z7vec_opNILi32EEvPfS0_S0_S0_S0_i)
        /*0080*/ 	.word	0x0000000e


	//----- nvinfo : EIATTR_FRAME_SIZE
	.align		4
.L_21:
        /*0084*/ 	.byte	0x04, 0x11
        /*0086*/ 	.short	(.L_23 - .L_22)
	.align		4
.L_22:
        /*0088*/ 	.word	index@(_Z7vec_opNILi32EEvPfS0_S0_S0_S0_i)
        /*008c*/ 	.word	0x00000000


	//----- nvinfo : EIATTR_REGCOUNT
	.align		4
.L_23:
        /*0090*/ 	.byte	0x04, 0x2f
        /*0092*/ 	.short	(.L_25 - .L_24)
	.align		4
.L_24:
        /*0094*/ 	.word	index@(_Z7vec_opNILi64EEvPfS0_S0_S0_S0_i)
        /*0098*/ 	.word	0x00000012


	//----- nvinfo : EIATTR_FRAME_SIZE
	.align		4
.L_25:
        /*009c*/ 	.byte	0x04, 0x11
        /*009e*/ 	.short	(.L_27 - .L_26)
	.align		4
.L_26:
        /*00a0*/ 	.word	index@(_Z7vec_opNILi64EEvPfS0_S0_S0_S0_i)
        /*00a4*/ 	.word	0x00000000


	//----- nvinfo : EIATTR_REGCOUNT
	.align		4
.L_27:
        /*00a8*/ 	.byte	0x04, 0x2f
        /*00aa*/ 	.short	(.L_29 - .L_28)
	.align		4
.L_28:
        /*00ac*/ 	.word	index@(_Z7vec_opNILi128EEvPfS0_S0_S0_S0_i)
        /*00b0*/ 	.word	0x00000012


	//----- nvinfo : EIATTR_FRAME_SIZE
	.align		4
.L_29:
        /*00b4*/ 	.byte	0x04, 0x11
        /*00b6*/ 	.short	(.L_31 - .L_30)
	.align		4
.L_30:
        /*00b8*/ 	.word	index@(_Z7vec_opNILi128EEvPfS0_S0_S0_S0_i)
        /*00bc*/ 	.word	0x00000000


	//----- nvinfo : EIATTR_REGCOUNT
	.align		4
.L_31:
        /*00c0*/ 	.byte	0x04, 0x2f
        /*00c2*/ 	.short	(.L_33 - .L_32)
	.align		4
.L_32:
        /*00c4*/ 	.word	index@(_Z7vec_opNILi256EEvPfS0_S0_S0_S0_i)
        /*00c8*/ 	.word	0x00000012


	//----- nvinfo : EIATTR_FRAME_SIZE
	.align		4
.L_33:
        /*00cc*/ 	.byte	0x04, 0x11
        /*00ce*/ 	.short	(.L_35 - .L_34)
	.align		4
.L_34:
        /*00d0*/ 	.word	index@(_Z7vec_opNILi256EEvPfS0_S0_S0_S0_i)
        /*00d4*/ 	.word	0x00000000


	//----- nvinfo : EIATTR_REGCOUNT
	.align		4
.L_35:
        /*00d8*/ 	.byte	0x04, 0x2f
        /*00da*/ 	.short	(.L_37 - .L_36)
	.align		4
.L_36:
        /*00dc*/ 	.word	index@(_Z7vec_opNILi512EEvPfS0_S0_S0_S0_i)
        /*00e0*/ 	.word	0x00000012


	//----- nvinfo : EIATTR_FRAME_SIZE
	.align		4
.L_37:
        /*00e4*/ 	.byte	0x04, 0x11
        /*00e6*/ 	.short	(.L_39 - .L_38)
	.align		4
.L_38:
        /*00e8*/ 	.word	index@(_Z7vec_opNILi512EEvPfS0_S0_S0_S0_i)
        /*00ec*/ 	.word	0x00000000


	//----- nvinfo : EIATTR_REGCOUNT
	.align		4
.L_39:
        /*00f0*/ 	.byte	0x04, 0x2f
        /*00f2*/ 	.short	(.L_41 - .L_40)
	.align		4
.L_40:
        /*00f4*/ 	.word	index@(_Z7vec_opNILi768EEvPfS0_S0_S0_S0_i)
        /*00f8*/ 	.word	0x00000012


	//----- nvinfo : EIATTR_FRAME_SIZE
	.align		4
.L_41:
        /*00fc*/ 	.byte	0x04, 0x11
        /*00fe*/ 	.short	(.L_43 - .L_42)
	.align		4
.L_42:
        /*0100*/ 	.word	index@(_Z7vec_opNILi768EEvPfS0_S0_S0_S0_i)
        /*0104*/ 	.word	0x00000000


	//----- nvinfo : EIATTR_REGCOUNT
	.align		4
.L_43:
        /*0108*/ 	.byte	0x04, 0x2f
        /*010a*/ 	.short	(.L_45 - .L_44)
	.align		4
.L_44:
        /*010c*/ 	.word	index@(_Z7vec_opNILi1024EEvPfS0_S0_S0_S0_i)
        /*0110*/ 	.word	0x00000010


	//----- nvinfo : EIATTR_FRAME_SIZE
	.align		4
.L_45:
        /*0114*/ 	.byte	0x04, 0x11
        /*0116*/ 	.short	(.L_47 - .L_46)
	.align		4
.L_46:
        /*0118*/ 	.word	index@(_Z7vec_opNILi1024EEvPfS0_S0_S0_S0_i)
        /*011c*/ 	.word	0x00000000


	//----- nvinfo : EIATTR_REGCOUNT
	.align		4
.L_47:
        /*0120*/ 	.byte	0x04, 0x2f
        /*0122*/ 	.short	(.L_49 - .L_48)
	.align		4
.L_48:
        /*0124*/ 	.word	index@(_Z7vec_opNILi2048EEvPfS0_S0_S0_S0_i)
        /*0128*/ 	.word	0x00000010


	//----- nvinfo : EIATTR_FRAME_SIZE
	.align		4
.L_49:
        /*012c*/ 	.byte	0x04, 0x11
        /*012e*/ 	.short	(.L_51 - .L_50)
	.align		4
.L_50:
        /*0130*/ 	.word	index@(_Z7vec_opNILi2048EEvPfS0_S0_S0_S0_i)
        /*0134*/ 	.word	0x00000000


	//----- nvinfo : EIATTR_REGCOUNT
	.align		4
.L_51:
        /*0138*/ 	.byte	0x04, 0x2f
        /*013a*/ 	.short	(.L_53 - .L_52)
	.align		4
.L_52:
        /*013c*/ 	.word	index@(_Z7vec_opNILi4096EEvPfS0_S0_S0_S0_i)
        /*0140*/ 	.word	0x00000010


	//----- nvinfo : EIATTR_FRAME_SIZE
	.align		4
.L_53:
        /*0144*/ 	.byte	0x04, 0x11
        /*0146*/ 	.short	(.L_55 - .L_54)
	.align		4
.L_54:
        /*0148*/ 	.word	index@(_Z7vec_opNILi4096EEvPfS0_S0_S0_S0_i)
        /*014c*/ 	.word	0x00000000


	//----- nvinfo : EIATTR_REGCOUNT
	.align		4
.L_55:
        /*0150*/ 	.byte	0x04, 0x2f
        /*0152*/ 	.short	(.L_57 - .L_56)
	.align		4
.L_56:
        /*0154*/ 	.word	index@(_Z7vec_opNILi8192EEvPfS0_S0_S0_S0_i)
        /*0158*/ 	.word	0x00000010


	//----- nvinfo : EIATTR_FRAME_SIZE
	.align		4
.L_57:
        /*015c*/ 	.byte	0x04, 0x11
        /*015e*/ 	.short	(.L_59 - .L_58)
	.align		4
.L_58:
        /*0160*/ 	.word	index@(_Z7vec_opNILi8192EEvPfS0_S0_S0_S0_i)
        /*0164*/ 	.word	0x00000000


	//----- nvinfo : EIATTR_REGCOUNT
	.align		4
.L_59:
        /*0168*/ 	.byte	0x04, 0x2f
        /*016a*/ 	.short	(.L_61 - .L_60)
	.align		4
.L_60:
        /*016c*/ 	.word	index@(_Z7vec_opNILi16384EEvPfS0_S0_S0_S0_i)
        /*0170*/ 	.word	0x00000010


	//----- nvinfo : EIATTR_FRAME_SIZE
	.align		4
.L_61:
        /*0174*/ 	.byte	0x04, 0x11
        /*0176*/ 	.short	(.L_63 - .L_62)
	.align		4
.L_62:
        /*0178*/ 	.word	index@(_Z7vec_opNILi16384EEvPfS0_S0_S0_S0_i)
        /*017c*/ 	.word	0x00000000


	//----- nvinfo : EIATTR_REGCOUNT
	.align		4
.L_63:
        /*0180*/ 	.byte	0x04, 0x2f
        /*0182*/ 	.short	(.L_65 - .L_64)
	.align		4
.L_64:
        /*0184*/ 	.word	index@(_Z7vec_opNILi32768EEvPfS0_S0_S0_S0_i)
        /*0188*/ 	.word	0x00000010


	//----- nvinfo : EIATTR_FRAME_SIZE
	.align		4
.L_65:
        /*018c*/ 	.byte	0x04, 0x11
        /*018e*/ 	.short	(.L_67 - .L_66)
	.align		4
.L_66:
        /*0190*/ 	.word	index@(_Z7vec_opNILi32768EEvPfS0_S0_S0_S0_i)
        /*0194*/ 	.word	0x00000000


	//----- nvinfo : EIATTR_REGCOUNT
	.align		4
.L_67:
        /*0198*/ 	.byte	0x04, 0x2f
        /*019a*/ 	.short	(.L_69 - .L_68)
	.align		4
.L_68:
        /*019c*/ 	.word	index@(_Z7vec_opNILi65536EEvPfS0_S0_S0_S0_i)
        /*01a0*/ 	.word	0x00000010


	//----- nvinfo : EIATTR_FRAME_SIZE
	.align		4
.L_69:
        /*01a4*/ 	.byte	0x04, 0x11
        /*01a6*/ 	.short	(.L_71 - .L_70)
	.align		4
.L_70:
        /*01a8*/ 	.word	index@(_Z7vec_opNILi65536EEvPfS0_S0_S0_S0_i)
        /*01ac*/ 	.word	0x00000000


	//----- nvinfo : EIATTR_REGCOUNT
	.align		4
.L_71:
        /*01b0*/ 	.byte	0x04, 0x2f
        /*01b2*/ 	.short	(.L_73 - .L_72)
	.align		4
.L_72:
        /*01b4*/ 	.word	index@(_Z7vec_opNILi131072EEvPfS0_S0_S0_S0_i)
        /*01b8*/ 	.word	0x00000010


	//----- nvinfo : EIATTR_FRAME_SIZE
	.align		4
.L_73:
        /*01bc*/ 	.byte	0x04, 0x11
        /*01be*/ 	.short	(.L_75 - .L_74)
	.align		4
.L_74:
        /*01c0*/ 	.word	index@(_Z7vec_opNILi131072EEvPfS0_S0_S0_S0_i)
        /*01c4*/ 	.word	0x00000000


	//----- nvinfo : EIATTR_REGCOUNT
	.align		4
.L_75:
        /*01c8*/ 	.byte	0x04, 0x2f
        /*01ca*/ 	.short	(.L_77 - .L_76)
	.align		4
.L_76:
        /*01cc*/ 	.word	index@(_Z7vec_opNILi262144EEvPfS0_S0_S0_S0_i)
        /*01d0*/ 	.word	0x00000010


	//----- nvinfo : EIATTR_FRAME_SIZE
	.align		4
.L_77:
        /*01d4*/ 	.byte	0x04, 0x11
        /*01d6*/ 	.short	(.L_79 - .L_78)
	.align		4
.L_78:
        /*01d8*/ 	.word	index@(_Z7vec_opNILi262144EEvPfS0_S0_S0_S0_i)
        /*01dc*/ 	.word	0x00000000


	//----- nvinfo : EIATTR_REGCOUNT
	.align		4
.L_79:
        /*01e0*/ 	.byte	0x04, 0x2f
        /*01e2*/ 	.short	(.L_81 - .L_80)
	.align		4
.L_80:
        /*01e4*/ 	.word	index@(_Z7vec_opNILi524288EEvPfS0_S0_S0_S0_i)
        /*01e8*/ 	.word	0x00000010


	//----- nvinfo : EIATTR_FRAME_SIZE
	.align		4
.L_81:
        /*01ec*/ 	.byte	0x04, 0x11
        /*01ee*/ 	.short	(.L_83 - .L_82)
	.align		4
.L_82:
        /*01f0*/ 	.word	index@(_Z7vec_opNILi524288EEvPfS0_S0_S0_S0_i)
        /*01f4*/ 	.word	0x00000000


	//----- nvinfo : EIATTR_REGCOUNT
	.align		4
.L_83:
        /*01f8*/ 	.byte	0x04, 0x2f
        /*01fa*/ 	.short	(.L_85 - .L_84)
	.align		4
.L_84:
        /*01fc*/ 	.word	index@(_Z7vec_opNILi1048576EEvPfS0_S0_S0_S0_i)
        /*0200*/ 	.word	0x00000010


	//----- nvinfo : EIATTR_FRAME_SIZE
	.align		4
.L_85:
        /*0204*/ 	.byte	0x04, 0x11
        /*0206*/ 	.short	(.L_87 - .L_86)
	.align		4
.L_86:
        /*0208*/ 	.word	index@(_Z7vec_opNILi1048576EEvPfS0_S0_S0_S0_i)
        /*020c*/ 	.word	0x00000000


	//----- nvinfo : EIATTR_REGCOUNT
	.align		4
.L_87:
        /*0210*/ 	.byte	0x04, 0x2f
        /*0212*/ 	.short	(.L_89 - .L_88)
	.align		4
.L_88:
        /*0214*/ 	.word	index@(_Z7vec_opNILi1500000EEvPfS0_S0_S0_S0_i)
        /*0218*/ 	.word	0x00000010


	//----- nvinfo : EIATTR_FRAME_SIZE
	.align		4
.L_89:
        /*021c*/ 	.byte	0x04, 0x11
        /*021e*/ 	.short	(.L_91 - .L_90)
	.align		4
.L_90:
        /*0220*/ 	.word	index@(_Z7vec_opNILi1500000EEvPfS0_S0_S0_S0_i)
        /*0224*/ 	.word	0x00000000


	//----- nvinfo : EIATTR_REGCOUNT
	.align		4
.L_91:
        /*0228*/ 	.byte	0x04, 0x2f
        /*022a*/ 	.short	(.L_93 - .L_92)
	.align		4
.L_92:
        /*022c*/ 	.word	index@(_Z7vec_opNILi1750000EEvPfS0_S0_S0_S0_i)
        /*0230*/ 	.word	0x00000010


	//----- nvinfo : EIATTR_FRAME_SIZE
	.align		4
.L_93:
        /*0234*/ 	.byte	0x04, 0x11
        /*0236*/ 	.short	(.L_95 - .L_94)
	.align		4
.L_94:
        /*0238*/ 	.word	index@(_Z7vec_opNILi1750000EEvPfS0_S0_S0_S0_i)
        /*023c*/ 	.word	0x00000000


	//----- nvinfo : EIATTR_REGCOUNT
	.align		4
.L_95:
        /*0240*/ 	.byte	0x04, 0x2f
        /*0242*/ 	.short	(.L_97 - .L_96)
	.align		4
.L_96:
        /*0244*/ 	.word	index@(_Z7vec_opNILi2000000EEvPfS0_S0_S0_S0_i)
        /*0248*/ 	.word	0x00000010


	//----- nvinfo : EIATTR_FRAME_SIZE
	.align		4
.L_97:
        /*024c*/ 	.byte	0x04, 0x11
        /*024e*/ 	.short	(.L_99 - .L_98)
	.align		4
.L_98:
        /*0250*/ 	.word	index@(_Z7vec_opNILi2000000EEvPfS0_S0_S0_S0_i)
        /*0254*/ 	.word	0x00000000


	//----- nvinfo : EIATTR_REGCOUNT
	.align		4
.L_99:
        /*0258*/ 	.byte	0x04, 0x2f
        /*025a*/ 	.short	(.L_101 - .L_100)
	.align		4
.L_100:
        /*025c*/ 	.word	index@(_Z7vec_opNILi3000000EEvPfS0_S0_S0_S0_i)
        /*0260*/ 	.word	0x00000010


	//----- nvinfo : EIATTR_FRAME_SIZE
	.align		4
.L_101:
        /*0264*/ 	.byte	0x04, 0x11
        /*0266*/ 	.short	(.L_103 - .L_102)
	.align		4
.L_102:
        /*0268*/ 	.word	index@(_Z7vec_opNILi3000000EEvPfS0_S0_S0_S0_i)
        /*026c*/ 	.word	0x00000000


	//----- nvinfo : EIATTR_REGCOUNT
	.align		4
.L_103:
        /*0270*/ 	.byte	0x04, 0x2f
        /*0272*/ 	.short	(.L_105 - .L_104)
	.align		4
.L_104:
        /*0274*/ 	.word	index@(_Z7vec_opNILi4000000EEvPfS0_S0_S0_S0_i)
        /*0278*/ 	.word	0x00000010


	//----- nvinfo : EIATTR_FRAME_SIZE
	.align		4
.L_105:
        /*027c*/ 	.byte	0x04, 0x11
        /*027e*/ 	.short	(.L_107 - .L_106)
	.align		4
.L_106:
        /*0280*/ 	.word	index@(_Z7vec_opNILi4000000EEvPfS0_S0_S0_S0_i)
        /*0284*/ 	.word	0x00000000


	//----- nvinfo : EIATTR_REGCOUNT
	.align		4
.L_107:
        /*0288*/ 	.byte	0x04, 0x2f
        /*028a*/ 	.short	(.L_109 - .L_108)
	.align		4
.L_108:
        /*028c*/ 	.word	index@(_Z7vec_opNILi5000000EEvPfS0_S0_S0_S0_i)
        /*0290*/ 	.word	0x00000010


	//----- nvinfo : EIATTR_FRAME_SIZE
	.align		4
.L_109:
        /*0294*/ 	.byte	0x04, 0x11
        /*0296*/ 	.short	(.L_111 - .L_110)
	.align		4
.L_110:
        /*0298*/ 	.word	index@(_Z7vec_opNILi5000000EEvPfS0_S0_S0_S0_i)
        /*029c*/ 	.word	0x00000000


	//----- nvinfo : EIATTR_REGCOUNT
	.align		4
.L_111:
        /*02a0*/ 	.byte	0x04, 0x2f
        /*02a2*/ 	.short	(.L_113 - .L_112)
	.align		4
.L_112:
        /*02a4*/ 	.word	index@(_Z7vec_opNILi6000000EEvPfS0_S0_S0_S0_i)
        /*02a8*/ 	.word	0x00000010


	//----- nvinfo : EIATTR_FRAME_SIZE
	.align		4
.L_113:
        /*02ac*/ 	.byte	0x04, 0x11
        /*02ae*/ 	.short	(.L_115 - .L_114)
	.align		4
.L_114:
        /*02b0*/ 	.word	index@(_Z7vec_opNILi6000000EEvPfS0_S0_S0_S0_i)
        /*02b4*/ 	.word	0x00000000


	//----- nvinfo : EIATTR_REGCOUNT
	.align		4
.L_115:
        /*02b8*/ 	.byte	0x04, 0x2f
        /*02ba*/ 	.short	(.L_117 - .L_116)
	.align		4
.L_116:
        /*02bc*/ 	.word	index@(_Z7vec_opNILi7000000EEvPfS0_S0_S0_S0_i)
        /*02c0*/ 	.word	0x00000010


	//----- nvinfo : EIATTR_FRAME_SIZE
	.align		4
.L_117:
        /*02c4*/ 	.byte	0x04, 0x11
        /*02c6*/ 	.short	(.L_119 - .L_118)
	.align		4
.L_118:
        /*02c8*/ 	.word	index@(_Z7vec_opNILi7000000EEvPfS0_S0_S0_S0_i)
        /*02cc*/ 	.word	0x00000000


	//----- nvinfo : EIATTR_MIN_STACK_SIZE
	.align		4
.L_119:
        /*02d0*/ 	.byte	0x04, 0x12
        /*02d2*/ 	.short	(.L_121 - .L_120)
	.align		4
.L_120:
        /*02d4*/ 	.word	index@(_Z7vec_opNILi7000000EEvPfS0_S0_S0_S0_i)
        /*02d8*/ 	.word	0x00000000


	//----- nvinfo : EIATTR_MIN_STACK_SIZE
	.align		4
.L_121:
        /*02dc*/ 	.byte	0x04, 0x12
        /*02de*/ 	.short	(.L_123 - .L_122)
	.align		4
.L_122:
        /*02e0*/ 	.word	index@(_Z7vec_opNILi6000000EEvPfS0_S0_S0_S0_i)
        /*02e4*/ 	.word	0x00000000


	//----- nvinfo : EIATTR_MIN_STACK_SIZE
	.align		4
.L_123:
        /*02e8*/ 	.byte	0x04, 0x12
        /*02ea*/ 	.short	(.L_125 - .L_124)
	.align		4
.L_124:
        /*02ec*/ 	.word	index@(_Z7vec_opNILi5000000EEvPfS0_S0_S0_S0_i)
        /*02f0*/ 	.word	0x00000000


	//----- nvinfo : EIATTR_MIN_STACK_SIZE
	.align		4
.L_125:
        /*02f4*/ 	.byte	0x04, 0x12
        /*02f6*/ 	.short	(.L_127 - .L_126)
	.align		4
.L_126:
        /*02f8*/ 	.word	index@(_Z7vec_opNILi4000000EEvPfS0_S0_S0_S0_i)
        /*02fc*/ 	.word	0x00000000


	//----- nvinfo : EIATTR_MIN_STACK_SIZE
	.align		4
.L_127:
        /*0300*/ 	.byte	0x04, 0x12
        /*0302*/ 	.short	(.L_129 - .L_128)
	.align		4
.L_128:
        /*0304*/ 	.word	index@(_Z7vec_opNILi3000000EEvPfS0_S0_S0_S0_i)
        /*0308*/ 	.word	0x00000000


	//----- nvinfo : EIATTR_MIN_STACK_SIZE
	.align		4
.L_129:
        /*030c*/ 	.byte	0x04, 0x12
        /*030e*/ 	.short	(.L_131 - .L_130)
	.align		4
.L_130:
        /*0310*/ 	.word	index@(_Z7vec_opNILi2000000EEvPfS0_S0_S0_S0_i)
        /*0314*/ 	.word	0x00000000


	//----- nvinfo : EIATTR_MIN_STACK_SIZE
	.align		4
.L_131:
        /*0318*/ 	.byte	0x04, 0x12
        /*031a*/ 	.short	(.L_133 - .L_132)
	.align		4
.L_132:
        /*031c*/ 	.word	index@(_Z7vec_opNILi1750000EEvPfS0_S0_S0_S0_i)
        /*0320*/ 	.word	0x00000000


	//----- nvinfo : EIATTR_MIN_STACK_SIZE
	.align		4
.L_133:
        /*0324*/ 	.byte	0x04, 0x12
        /*0326*/ 	.short	(.L_135 - .L_134)
	.align		4
.L_134:
        /*0328*/ 	.word	index@(_Z7vec_opNILi1500000EEvPfS0_S0_S0_S0_i)
        /*032c*/ 	.word	0x00000000


	//----- nvinfo : EIATTR_MIN_STACK_SIZE
	.align		4
.L_135:
        /*0330*/ 	.byte	0x04, 0x12
        /*0332*/ 	.short	(.L_137 - .L_136)
	.align		4
.L_136:
        /*0334*/ 	.word	index@(_Z7vec_opNILi1048576EEvPfS0_S0_S0_S0_i)
        /*0338*/ 	.word	0x00000000


	//----- nvinfo : EIATTR_MIN_STACK_SIZE
	.align		4
.L_137:
        /*033c*/ 	.byte	0x04, 0x12
        /*033e*/ 	.short	(.L_139 - .L_138)
	.align		4
.L_138:
        /*0340*/ 	.word	index@(_Z7vec_opNILi524288EEvPfS0_S0_S0_S0_i)
        /*0344*/ 	.word	0x00000000


	//----- nvinfo : EIATTR_MIN_STACK_SIZE
	.align		4
.L_139:
        /*0348*/ 	.byte	0x04, 0x12
        /*034a*/ 	.short	(.L_141 - .L_140)
	.align		4
.L_140:
        /*034c*/ 	.word	index@(_Z7vec_opNILi262144EEvPfS0_S0_S0_S0_i)
        /*0350*/ 	.word	0x00000000


	//----- nvinfo : EIATTR_MIN_STACK_SIZE
	.align		4
.L_141:
        /*0354*/ 	.byte	0x04, 0x12
        /*0356*/ 	.short	(.L_143 - .L_142)
	.align		4
.L_142:
        /*0358*/ 	.word	index@(_Z7vec_opNILi131072EEvPfS0_S0_S0_S0_i)
        /*035c*/ 	.word	0x00000000


	//----- nvinfo : EIATTR_MIN_STACK_SIZE
	.align		4
.L_143:
        /*0360*/ 	.byte	0x04, 0x12
        /*0362*/ 	.short	(.L_145 - .L_144)
	.align		4
.L_144:
        /*0364*/ 	.word	index@(_Z7vec_opNILi65536EEvPfS0_S0_S0_S0_i)
        /*0368*/ 	.word	0x00000000


	//----- nvinfo : EIATTR_MIN_STACK_SIZE
	.align		4
.L_145:
        /*036c*/ 	.byte	0x04, 0x12
        /*036e*/ 	.short	(.L_147 - .L_146)
	.align		4
.L_146:
        /*0370*/ 	.word	index@(_Z7vec_opNILi32768EEvPfS0_S0_S0_S0_i)
        /*0374*/ 	.word	0x00000000


	//----- nvinfo : EIATTR_MIN_STACK_SIZE
	.align		4
.L_147:
        /*0378*/ 	.byte	0x04, 0x12
        /*037a*/ 	.short	(.L_149 - .L_148)
	.align		4
.L_148:
        /*037c*/ 	.word	index@(_Z7vec_opNILi16384EEvPfS0_S0_S0_S0_i)
        /*0380*/ 	.word	0x00000000


	//----- nvinfo : EIATTR_MIN_STACK_SIZE
	.align		4
.L_149:
        /*0384*/ 	.byte	0x04, 0x12
        /*0386*/ 	.short	(.L_151 - .L_150)
	.align		4
.L_150:
        /*0388*/ 	.word	index@(_Z7vec_opNILi8192EEvPfS0_S0_S0_S0_i)
        /*038c*/ 	.word	0x00000000


	//----- nvinfo : EIATTR_MIN_STACK_SIZE
	.align		4
.L_151:
        /*0390*/ 	.byte	0x04, 0x12
        /*0392*/ 	.short	(.L_153 - .L_152)
	.align		4
.L_152:
        /*0394*/ 	.word	index@(_Z7vec_opNILi4096EEvPfS0_S0_S0_S0_i)
        /*0398*/ 	.word	0x00000000


	//----- nvinfo : EIATTR_MIN_STACK_SIZE
	.align		4
.L_153:
        /*039c*/ 	.byte	0x04, 0x12
        /*039e*/ 	.short	(.L_155 - .L_154)
	.align		4
.L_154:
        /*03a0*/ 	.word	index@(_Z7vec_opNILi2048EEvPfS0_S0_S0_S0_i)
        /*03a4*/ 	.word	0x00000000


	//----- nvinfo : EIATTR_MIN_STACK_SIZE
	.align		4
.L_155:
        /*03a8*/ 	.byte	0x04, 0x12
        /*03aa*/ 	.short	(.L_157 - .L_156)
	.align		4
.L_156:
        /*03ac*/ 	.word	index@(_Z7vec_opNILi1024EEvPfS0_S0_S0_S0_i)
        /*03b0*/ 	.word	0x00000000


	//----- nvinfo : EIATTR_MIN_STACK_SIZE
	.align		4
.L_157:
        /*03b4*/ 	.byte	0x04, 0x12
        /*03b6*/ 	.short	(.L_159 - .L_158)
	.align		4
.L_158:
        /*03b8*/ 	.word	index@(_Z7vec_opNILi768EEvPfS0_S0_S0_S0_i)
        /*03bc*/ 	.word	0x00000000


	//----- nvinfo : EIATTR_MIN_STACK_SIZE
	.align		4
.L_159:
        /*03c0*/ 	.byte	0x04, 0x12
        /*03c2*/ 	.short	(.L_161 - .L_160)
	.align		4
.L_160:
        /*03c4*/ 	.word	index@(_Z7vec_opNILi512EEvPfS0_S0_S0_S0_i)
        /*03c8*/ 	.word	0x00000000


	//----- nvinfo : EIATTR_MIN_STACK_SIZE
	.align		4
.L_161:
        /*03cc*/ 	.byte	0x04, 0x12
        /*03ce*/ 	.short	(.L_163 - .L_162)
	.align		4
.L_162:
        /*03d0*/ 	.word	index@(_Z7vec_opNILi256EEvPfS0_S0_S0_S0_i)
        /*03d4*/ 	.word	0x00000000


	//----- nvinfo : EIATTR_MIN_STACK_SIZE
	.align		4
.L_163:
        /*03d8*/ 	.byte	0x04, 0x12
        /*03da*/ 	.short	(.L_165 - .L_164)
	.align		4
.L_164:
        /*03dc*/ 	.word	index@(_Z7vec_opNILi128EEvPfS0_S0_S0_S0_i)
        /*03e0*/ 	.word	0x00000000


	//----- nvinfo : EIATTR_MIN_STACK_SIZE
	.align		4
.L_165:
        /*03e4*/ 	.byte	0x04, 0x12
        /*03e6*/ 	.short	(.L_167 - .L_166)
	.align		4
.L_166:
        /*03e8*/ 	.word	index@(_Z7vec_opNILi64EEvPfS0_S0_S0_S0_i)
        /*03ec*/ 	.word	0x00000000


	//----- nvinfo : EIATTR_MIN_STACK_SIZE
	.align		4
.L_167:
        /*03f0*/ 	.byte	0x04, 0x12
        /*03f2*/ 	.short	(.L_169 - .L_168)
	.align		4
.L_168:
        /*03f4*/ 	.word	index@(_Z7vec_opNILi32EEvPfS0_S0_S0_S0_i)
        /*03f8*/ 	.word	0x00000000


	//----- nvinfo : EIATTR_MIN_STACK_SIZE
	.align		4
.L_169:
        /*03fc*/ 	.byte	0x04, 0x12
        /*03fe*/ 	.short	(.L_171 - .L_170)
	.align		4
.L_170:
        /*0400*/ 	.word	index@(_Z7vec_opNILi16EEvPfS0_S0_S0_S0_i)
        /*0404*/ 	.word	0x00000000


	//----- nvinfo : EIATTR_MIN_STACK_SIZE
	.align		4
.L_171:
        /*0408*/ 	.byte	0x04, 0x12
        /*040a*/ 	.short	(.L_173 - .L_172)
	.align		4
.L_172:
        /*040c*/ 	.word	index@(_Z7vec_opNILi8EEvPfS0_S0_S0_S0_i)
        /*0410*/ 	.word	0x00000000


	//----- nvinfo : EIATTR_MIN_STACK_SIZE
	.align		4
.L_173:
        /*0414*/ 	.byte	0x04, 0x12
        /*0416*/ 	.short	(.L_175 - .L_174)
	.align		4
.L_174:
        /*0418*/ 	.word	index@(_Z7vec_opNILi4EEvPfS0_S0_S0_S0_i)
        /*041c*/ 	.word	0x00000000


	//----- nvinfo : EIATTR_MIN_STACK_SIZE
	.align		4
.L_175:
        /*0420*/ 	.byte	0x04, 0x12
        /*0422*/ 	.short	(.L_177 - .L_176)
	.align		4
.L_176:
        /*0424*/ 	.word	index@(_Z7vec_opNILi2EEvPfS0_S0_S0_S0_i)
        /*0428*/ 	.word	0x00000000


	//----- nvinfo : EIATTR_MIN_STACK_SIZE
	.align		4
.L_177:
        /*042c*/ 	.byte	0x04, 0x12
        /*042e*/ 	.short	(.L_179 - .L_178)
	.align		4
.L_178:
        /*0430*/ 	.word	index@(_Z7vec_opNILi1EEvPfS0_S0_S0_S0_i)
        /*0434*/ 	.word	0x00000000
.L_179:


//--------------------- .nv.compat                --------------------------
	.section	.nv.compat,"",@"SHT_CUDA_COMPAT_INFO"
	.align	4
        /*0000*/ 	.byte	0x02, 0x09, 0x00, 0x00, 0x02, 0x02, 0x01, 0x00, 0x02, 0x05, 0x05, 0x00, 0x03, 0x07, 0x01, 0x01
        /*0010*/ 	.byte	0x02, 0x03, 0x00, 0x00, 0x02, 0x06, 0x01, 0x00, 0x04, 0x0b, 0x08, 0x00, 0x09, 0x00, 0x00, 0x00
        /*0020*/ 	.byte	0x00, 0x00, 0x00, 0x00


//--------------------- .nv.info._Z7vec_opNILi7000000EEvPfS0_S0_S0_S0_i --------------------------
	.section	.nv.info._Z7vec_opNILi7000000EEvPfS0_S0_S0_S0_i,"",@"SHT_CUDA_INFO"
	.sectionflags	@""
	.align	4


	//----- nvinfo : EIATTR_CUDA_API_VERSION
	.align		4
        /*0000*/ 	.byte	0x04, 0x37
        /*0002*/ 	.short	(.L_181 - .L_180)
.L_180:
        /*0004*/ 	.word	0x00000082


	//----- nvinfo : EIATTR_KPARAM_INFO
	.align		4
.L_181:
        /*0008*/ 	.byte	0x04, 0x17
        /*000a*/ 	.short	(.L_183 - .L_182)
.L_182:
        /*000c*/ 	.word	0x00000000
        /*0010*/ 	.short	0x0005
        /*0012*/ 	.short	0x0028
        /*0014*/ 	.byte	0x00, 0xf0, 0x11, 0x00


	//----- nvinfo : EIATTR_KPARAM_INFO
	.align		4
.L_183:
        /*0018*/ 	.byte	0x04, 0x17
        /*001a*/ 	.short	(.L_185 - .L_184)
.L_184:
        /*001c*/ 	.word	0x00000000
        /*0020*/ 	.short	0x0004
        /*0022*/ 	.short	0x0020
        /*0024*/ 	.byte	0x00, 0xf5, 0x21, 0x00


	//----- nvinfo : EIATTR_KPARAM_INFO
	.align		4
.L_185:
        /*0028*/ 	.byte	0x04, 0x17
        /*002a*/ 	.short	(.L_187 - .L_186)
.L_186:
        /*002c*/ 	.word	0x00000000
        /*0030*/ 	.short	0x0003
        /*0032*/ 	.short	0x0018
        /*0034*/ 	.byte	0x00, 0xf5, 0x21, 0x00


	//----- nvinfo : EIATTR_KPARAM_INFO
	.align		4
.L_187:
        /*0038*/ 	.byte	0x04, 0x17
        /*003a*/ 	.short	(.L_189 - .L_188)
.L_188:
        /*003c*/ 	.word	0x00000000
        /*0040*/ 	.short	0x0002
        /*0042*/ 	.short	0x0010
        /*0044*/ 	.byte	0x00, 0xf5, 0x21, 0x00


	//----- nvinfo : EIATTR_KPARAM_INFO
	.align		4
.L_189:
        /*0048*/ 	.byte	0x04, 0x17
        /*004a*/ 	.short	(.L_191 - .L_190)
.L_190:
        /*004c*/ 	.word	0x00000000
        /*0050*/ 	.short	0x0001
        /*0052*/ 	.short	0x0008
        /*0054*/ 	.byte	0x00, 0xf5, 0x21, 0x00


	//----- nvinfo : EIATTR_KPARAM_INFO
	.align		4
.L_191:
        /*0058*/ 	.byte	0x04, 0x17
        /*005a*/ 	.short	(.L_193 - .L_192)
.L_192:
        /*005c*/ 	.word	0x00000000
        /*0060*/ 	.short	0x0000
        /*0062*/ 	.short	0x0000
        /*0064*/ 	.byte	0x00, 0xf5, 0x21, 0x00


	//----- nvinfo : EIATTR_SPARSE_MMA_MASK
	.align		4
.L_193:
        /*0068*/ 	.byte	0x03, 0x50
        /*006a*/ 	.short	0x0000


	//----- nvinfo : EIATTR_MAXREG_COUNT
	.align		4
        /*006c*/ 	.byte	0x03, 0x1b
        /*006e*/ 	.short	0x00ff


	//----- nvinfo : EIATTR_MERCURY_ISA_VERSION
	.align		4
        /*0070*/ 	.byte	0x03, 0x5f
        /*0072*/ 	.short	0x0101


	//----- nvinfo : EIATTR_VRC_CTA_INIT_COUNT
	.align		4
        /*0074*/ 	.byte	0x02, 0x4a
	.zero		1
	.zero		1


	//----- nvinfo : EIATTR_EXIT_INSTR_OFFSETS
	.align		4
        /*0078*/ 	.byte	0x04, 0x1c
        /*007a*/ 	.short	(.L_195 - .L_194)


	//   ....[0]....
.L_194:
        /*007c*/ 	.word	0x00000070


	//   ....[1]....
        /*0080*/ 	.word	0x00000ff0


	//----- nvinfo : EIATTR_CBANK_PARAM_SIZE
	.align		4
.L_195:
        /*0084*/ 	.byte	0x03, 0x19
        /*0086*/ 	.short	0x002c


	//----- nvinfo : EIATTR_PARAM_CBANK
	.align		4
        /*0088*/ 	.byte	0x04, 0x0a
        /*008a*/ 	.short	(.L_197 - .L_196)
	.align		4
.L_196:
        /*008c*/ 	.word	index@(.nv.constant0._Z7vec_opNILi7000000EEvPfS0_S0_S0_S0_i)
        /*0090*/ 	.short	0x0380
        /*0092*/ 	.short	0x002c


	//----- nvinfo : EIATTR_SW_WAR
	.align		4
.L_197:
        /*0094*/ 	.byte	0x04, 0x36
        /*0096*/ 	.short	(.L_199 - .L_198)
.L_198:
        /*0098*/ 	.word	0x00000008
.L_199:


//--------------------- .nv.info._Z7vec_opNILi6000000EEvPfS0_S0_S0_S0_i --------------------------
	.section	.nv.info._Z7vec_opNILi6000000EEvPfS0_S0_S0_S0_i,"",@"SHT_CUDA_INFO"
	.sectionflags	@""
	.align	4


	//----- nvinfo : EIATTR_CUDA_API_VERSION
	.align		4
        /*0000*/ 	.byte	0x04, 0x37
        /*0002*/ 	.short	(.L_201 - .L_200)
.L_200:
        /*0004*/ 	.word	0x00000082


	//----- nvinfo : EIATTR_KPARAM_INFO
	.align		4
.L_201:
        /*0008*/ 	.byte	0x04, 0x17
        /*000a*/ 	.short	(.L_203 - .L_202)
.L_202:
        /*000c*/ 	.word	0x00000000
        /*0010*/ 	.short	0x0005
        /*0012*/ 	.short	0x0028
        /*0014*/ 	.byte	0x00, 0xf0, 0x11, 0x00


	//----- nvinfo : EIATTR_KPARAM_INFO
	.align		4
.L_203:
        /*0018*/ 	.byte	0x04, 0x17
        /*001a*/ 	.short	(.L_205 - .L_204)
.L_204:
        /*001c*/ 	.word	0x00000000
        /*0020*/ 	.short	0x0004
        /*0022*/ 	.short	0x0020
        /*0024*/ 	.byte	0x00, 0xf5, 0x21, 0x00


	//----- nvinfo : EIATTR_KPARAM_INFO
	.align		4
.L_205:
        /*0028*/ 	.byte	0x04, 0x17
        /*002a*/ 	.short	(.L_207 - .L_206)
.L_206:
        /*002c*/ 	.word	0x00000000
        /*0030*/ 	.short	0x0003
        /*0032*/ 	.short	0x0018
        /*0034*/ 	.byte	0x00, 0xf5, 0x21, 0x00


	//----- nvinfo : EIATTR_KPARAM_INFO
	.align		4
.L_207:
        /*0038*/ 	.byte	0x04, 0x17
        /*003a*/ 	.short	(.L_209 - .L_208)
.L_208:
        /*003c*/ 	.word	0x00000000
        /*0040*/ 	.short	0x0002
        /*0042*/ 	.short	0x0010
        /*0044*/ 	.byte	0x00, 0xf5, 0x21, 0x00


	//----- nvinfo : EIATTR_KPARAM_INFO
	.align		4
.L_209:
        /*0048*/ 	.byte	0x04, 0x17
        /*004a*/ 	.short	(.L_211 - .L_210)
.L_210:
        /*004c*/ 	.word	0x00000000
        /*0050*/ 	.short	0x0001
        /*0052*/ 	.short	0x0008
        /*0054*/ 	.byte	0x00, 0xf5, 0x21, 0x00


	//----- nvinfo : EIATTR_KPARAM_INFO
	.align		4
.L_211:
        /*0058*/ 	.byte	0x04, 0x17
        /*005a*/ 	.short	(.L_213 - .L_212)
.L_212:
        /*005c*/ 	.word	0x00000000
        /*0060*/ 	.short	0x0000
        /*0062*/ 	.short	0x0000
        /*0064*/ 	.byte	0x00, 0xf5, 0x21, 0x00


	//----- nvinfo : EIATTR_SPARSE_MMA_MASK
	.align		4
.L_213:
        /*0068*/ 	.byte	0x03, 0x50
        /*006a*/ 	.short	0x0000


	//----- nvinfo : EIATTR_MAXREG_COUNT
	.align		4
        /*006c*/ 	.byte	0x03, 0x1b
        /*006e*/ 	.short	0x00ff


	//----- nvinfo : EIATTR_MERCURY_ISA_VERSION
	.align		4
        /*0070*/ 	.byte	0x03, 0x5f
        /*0072*/ 	.short	0x0101


	//----- nvinfo : EIATTR_VRC_CTA_INIT_COUNT
	.align		4
        /*0074*/ 	.byte	0x02, 0x4a
	.zero		1
	.zero		1


	//----- nvinfo : EIATTR_EXIT_INSTR_OFFSETS
	.align		4
        /*0078*/ 	.byte	0x04, 0x1c
        /*007a*/ 	.short	(.L_215 - .L_214)


	//   ....[0]....
.L_214:
        /*007c*/ 	.word	0x00000070


	//   ....[1]....
        /*0080*/ 	.word	0x000015f0


	//----- nvinfo : EIATTR_CBANK_PARAM_SIZE
	.align		4
.L_215:
        /*0084*/ 	.byte	0x03, 0x19
        /*0086*/ 	.short	0x002c


	//----- nvinfo : EIATTR_PARAM_CBANK
	.align		4
        /*0088*/ 	.byte	0x04, 0x0a
        /*008a*/ 	.short	(.L_217 - .L_216)
	.align		4
.L_216:
        /*008c*/ 	.word	index@(.nv.constant0._Z7vec_opNILi6000000EEvPfS0_S0_S0_S0_i)
        /*0090*/ 	.short	0x0380
        /*0092*/ 	.short	0x002c


	//----- nvinfo : EIATTR_SW_WAR
	.align		4
.L_217:
        /*0094*/ 	.byte	0x04, 0x36
        /*0096*/ 	.short	(.L_219 - .L_218)
.L_218:
        /*0098*/ 	.word	0x00000008
.L_219:


//--------------------- .nv.info._Z7vec_opNILi5000000EEvPfS0_S0_S0_S0_i --------------------------
	.section	.nv.info._Z7vec_opNILi5000000EEvPfS0_S0_S0_S0_i,"",@"SHT_CUDA_INFO"
	.sectionflags	@""
	.align	4


	//----- nvinfo : EIATTR_CUDA_API_VERSION
	.align		4
        /*0000*/ 	.byte	0x04, 0x37
        /*0002*/ 	.short	(.L_221 - .L_220)
.L_220:
        /*0004*/ 	.word	0x00000082


	//----- nvinfo : EIATTR_KPARAM_INFO
	.align		4
.L_221:
        /*0008*/ 	.byte	0x04, 0x17
        /*000a*/ 	.short	(.L_223 - .L_222)
.L_222:
        /*000c*/ 	.word	0x00000000
        /*0010*/ 	.short	0x0005
        /*0012*/ 	.short	0x0028
        /*0014*/ 	.byte	0x00, 0xf0, 0x11, 0x00


	//----- nvinfo : EIATTR_KPARAM_INFO
	.align		4
.L_223:
        /*0018*/ 	.byte	0x04, 0x17
        /*001a*/ 	.short	(.L_225 - .L_224)
.L_224:
        /*001c*/ 	.word	0x00000000
        /*0020*/ 	.short	0x0004
        /*0022*/ 	.short	0x0020
        /*0024*/ 	.byte	0x00, 0xf5, 0x21, 0x00


	//----- nvinfo : EIATTR_KPARAM_INFO
	.align		4
.L_225:
        /*0028*/ 	.byte	0x04, 0x17
        /*002a*/ 	.short	(.L_227 - .L_226)
.L_226:
        /*002c*/ 	.word	0x00000000
        /*0030*/ 	.short	0x0003
        /*0032*/ 	.short	0x0018
        /*0034*/ 	.byte	0x00, 0xf5, 0x21, 0x00


	//----- nvinfo : EIATTR_KPARAM_INFO
	.align		4
.L_227:
        /*0038*/ 	.byte	0x04, 0x17
        /*003a*/ 	.short	(.L_229 - .L_228)
.L_228:
        /*003c*/ 	.word	0x00000000
        /*0040*/ 	.short	0x0002
        /*0042*/ 	.short	0x0010
        /*0044*/ 	.byte	0x00, 0xf5, 0x21, 0x00


	//----- nvinfo : EIATTR_KPARAM_INFO
	.align		4
.L_229:
        /*0048*/ 	.byte	0x04, 0x17
        /*004a*/ 	.short	(.L_231 - .L_230)
.L_230:
        /*004c*/ 	.word	0x00000000
        /*0050*/ 	.short	0x0001
        /*0052*/ 	.short	0x0008
        /*0054*/ 	.byte	0x00, 0xf5, 0x21, 0x00


	//----- nvinfo : EIATTR_KPARAM_INFO
	.align		4
.L_231:
        /*0058*/ 	.byte	0x04, 0x17
        /*005a*/ 	.short	(.L_233 - .L_232)
.L_232:
        /*005c*/ 	.word	0x00000000
        /*0060*/ 	.short	0x0000
        /*0062*/ 	.short	0x0000
        /*0064*/ 	.byte	0x00, 0xf5, 0x21, 0x00


	//----- nvinfo : EIATTR_SPARSE_MMA_MASK
	.align		4
.L_233:
        /*0068*/ 	.byte	0x03, 0x50
        /*006a*/ 	.short	0x0000


	//----- nvinfo : EIATTR_MAXREG_COUNT
	.align		4
        /*006c*/ 	.byte	0x03, 0x1b
        /*006e*/ 	.short	0x00ff


	//----- nvinfo : EIATTR_MERCURY_ISA_VERSION
	.align		4
        /*0070*/ 	.byte	0x03, 0x5f
        /*0072*/ 	.short	0x0101


	//----- nvinfo : EIATTR_VRC_CTA_INIT_COUNT
	.align		4
        /*0074*/ 	.byte	0x02, 0x4a
	.zero		1
	.zero		1


	//----- nvinfo : EIATTR_EXIT_INSTR_OFFSETS
	.align		4
        /*0078*/ 	.byte	0x04, 0x1c
        /*007a*/ 	.short	(.L_235 - .L_234)


	//   ....[0]....
.L_234:
        /*007c*/ 	.word	0x00000070


	//   ....[1]....
        /*0080*/ 	.word	0x00000bf0


	//----- nvinfo : EIATTR_CBANK_PARAM_SIZE
	.align		4
.L_235:
        /*0084*/ 	.byte	0x03, 0x19
        /*0086*/ 	.short	0x002c


	//----- nvinfo : EIATTR_PARAM_CBANK
	.align		4
        /*0088*/ 	.byte	0x04, 0x0a
        /*008a*/ 	.short	(.L_237 - .L_236)
	.align		4
.L_236:
        /*008c*/ 	.word	index@(.nv.constant0._Z7vec_opNILi5000000EEvPfS0_S0_S0_S0_i)
        /*0090*/ 	.short	0x0380
        /*0092*/ 	.short	0x002c


	//----- nvinfo : EIATTR_SW_WAR
	.align		4
.L_237:
        /*0094*/ 	.byte	0x04, 0x36
        /*0096*/ 	.short	(.L_239 - .L_238)
.L_238:
        /*0098*/ 	.word	0x00000008
.L_239:


//--------------------- .nv.info._Z7vec_opNILi4000000EEvPfS0_S0_S0_S0_i --------------------------
	.section	.nv.info._Z7vec_opNILi4000000EEvPfS0_S0_S0_S0_i,"",@"SHT_CUDA_INFO"
	.sectionflags	@""
	.align	4


	//----- nvinfo : EIATTR_CUDA_API_VERSION
	.align		4
        /*0000*/ 	.byte	0x04, 0x37
        /*0002*/ 	.short	(.L_241 - .L_240)
.L_240:
        /*0004*/ 	.word	0x00000082


	//----- nvinfo : EIATTR_KPARAM_INFO
	.align		4
.L_241:
        /*0008*/ 	.byte	0x04, 0x17
        /*000a*/ 	.short	(.L_243 - .L_242)
.L_242:
        /*000c*/ 	.word	0x00000000
        /*0010*/ 	.short	0x0005
        /*0012*/ 	.short	0x0028
        /*0014*/ 	.byte	0x00, 0xf0, 0x11, 0x00


	//----- nvinfo : EIATTR_KPARAM_INFO
	.align		4
.L_243:
        /*0018*/ 	.byte	0x04, 0x17
        /*001a*/ 	.short	(.L_245 - .L_244)
.L_244:
        /*001c*/ 	.word	0x00000000
        /*0020*/ 	.short	0x0004
        /*0022*/ 	.short	0x0020
        /*0024*/ 	.byte	0x00, 0xf5, 0x21, 0x00


	//----- nvinfo : EIATTR_KPARAM_INFO
	.align		4
.L_245:
        /*0028*/ 	.byte	0x04, 0x17
        /*002a*/ 	.short	(.L_247 - .L_246)
.L_246:
        /*002c*/ 	.word	0x00000000
        /*0030*/ 	.short	0x0003
        /*0032*/ 	.short	0x0018
        /*0034*/ 	.byte	0x00, 0xf5, 0x21, 0x00


	//----- nvinfo : EIATTR_KPARAM_INFO
	.align		4
.L_247:
        /*0038*/ 	.byte	0x04, 0x17
        /*003a*/ 	.short	(.L_249 - .L_248)
.L_248:
        /*003c*/ 	.word	0x00000000
        /*0040*/ 	.short	0x0002
        /*0042*/ 	.short	0x0010
        /*0044*/ 	.byte	0x00, 0xf5, 0x21, 0x00


	//----- nvinfo : EIATTR_KPARAM_INFO
	.align		4
.L_249:
        /*0048*/ 	.byte	0x04, 0x17
        /*004a*/ 	.short	(.L_251 - .L_250)
.L_250:
        /*004c*/ 	.word	0x00000000
        /*0050*/ 	.short	0x0001
        /*0052*/ 	.short	0x0008
        /*0054*/ 	.byte	0x00, 0xf5, 0x21, 0x00


	//----- nvinfo : EIATTR_KPARAM_INFO
	.align		4
.L_251:
        /*0058*/ 	.byte	0x04, 0x17
        /*005a*/ 	.short	(.L_253 - .L_252)
.L_252:
        /*005c*/ 	.word	0x00000000
        /*0060*/ 	.short	0x0000
        /*0062*/ 	.short	0x0000
        /*0064*/ 	.byte	0x00, 0xf5, 0x21, 0x00


	//----- nvinfo : EIATTR_SPARSE_MMA_MASK
	.align		4
.L_253:
        /*0068*/ 	.byte	0x03, 0x50
        /*006a*/ 	.short	0x0000


	//----- nvinfo : EIATTR_MAXREG_COUNT
	.align		4
        /*006c*/ 	.byte	0x03, 0x1b
        /*006e*/ 	.short	0x00ff


	//----- nvinfo : EIATTR_MERCURY_ISA_VERSION
	.align		4
        /*0070*/ 	.byte	0x03, 0x5f
        /*0072*/ 	.short	0x0101


	//----- nvinfo : EIATTR_VRC_CTA_INIT_COUNT
	.align		4
        /*0074*/ 	.byte	0x02, 0x4a
	.zero		1
	.zero		1


	//----- nvinfo : EIATTR_EXIT_INSTR_OFFSETS
	.align		4
        /*0078*/ 	.byte	0x04, 0x1c
        /*007a*/ 	.short	(.L_255 - .L_254)


	//   ....[0]....
.L_254:
        /*007c*/ 	.word	0x00000070


	//   ....[1]....
        /*0080*/ 	.word	0x000009f0


	//----- nvinfo : EIATTR_CBANK_PARAM_SIZE
	.align		4
.L_255:
        /*0084*/ 	.byte	0x03, 0x19
        /*0086*/ 	.short	0x002c


	//----- nvinfo : EIATTR_PARAM_CBANK
	.align		4
        /*0088*/ 	.byte	0x04, 0x0a
        /*008a*/ 	.short	(.L_257 - .L_256)
	.align		4
.L_256:
        /*008c*/ 	.word	index@(.nv.constant0._Z7vec_opNILi4000000EEvPfS0_S0_S0_S0_i)
        /*0090*/ 	.short	0x0380
        /*0092*/ 	.short	0x002c


	//----- nvinfo : EIATTR_SW_WAR
	.align		4
.L_257:
        /*0094*/ 	.byte	0x04, 0x36
        /*0096*/ 	.short	(.L_259 - .L_258)
.L_258:
        /*0098*/ 	.word	0x00000008
.L_259:


//--------------------- .nv.info._Z7vec_opNILi3000000EEvPfS0_S0_S0_S0_i --------------------------
	.section	.nv.info._Z7vec_opNILi3000000EEvPfS0_S0_S0_S0_i,"",@"SHT_CUDA_INFO"
	.sectionflags	@""
	.align	4


	//----- nvinfo : EIATTR_CUDA_API_VERSION
	.align		4
        /*0000*/ 	.byte	0x04, 0x37
        /*0002*/ 	.short	(.L_261 - .L_260)
.L_260:
        /*0004*/ 	.word	0x00000082


	//----- nvinfo : EIATTR_KPARAM_INFO
	.align		4
.L_261:
        /*0008*/ 	.byte	0x04, 0x17
        /*000a*/ 	.short	(.L_263 - .L_262)
.L_262:
        /*000c*/ 	.word	0x00000000
        /*0010*/ 	.short	0x0005
        /*0012*/ 	.short	0x0028
        /*0014*/ 	.byte	0x00, 0xf0, 0x11, 0x00


	//----- nvinfo : EIATTR_KPARAM_INFO
	.align		4
.L_263:
        /*0018*/ 	.byte	0x04, 0x17
        /*001a*/ 	.short	(.L_265 - .L_264)
.L_264:
        /*001c*/ 	.word	0x00000000
        /*0020*/ 	.short	0x0004
        /*0022*/ 	.short	0x0020
        /*0024*/ 	.byte	0x00, 0xf5, 0x21, 0x00


	//----- nvinfo : EIATTR_KPARAM_INFO
	.align		4
.L_265:
        /*0028*/ 	.byte	0x04, 0x17
        /*002a*/ 	.short	(.L_267 - .L_266)
.L_266:
        /*002c*/ 	.word	0x00000000
        /*0030*/ 	.short	0x0003
        /*0032*/ 	.short	0x0018
        /*0034*/ 	.byte	0x00, 0xf5, 0x21, 0x00


	//----- nvinfo : EIATTR_KPARAM_INFO
	.align		4
.L_267:
        /*0038*/ 	.byte	0x04, 0x17
        /*003a*/ 	.short	(.L_269 - .L_268)
.L_268:
        /*003c*/ 	.word	0x00000000
        /*0040*/ 	.short	0x0002
        /*0042*/ 	.short	0x0010
        /*0044*/ 	.byte	0x00, 0xf5, 0x21, 0x00


	//----- nvinfo : EIATTR_KPARAM_INFO
	.align		4
.L_269:
        /*0048*/ 	.byte	0x04, 0x17
        /*004a*/ 	.short	(.L_271 - .L_270)
.L_270:
        /*004c*/ 	.word	0x00000000
        /*0050*/ 	.short	0x0001
        /*0052*/ 	.short	0x0008
        /*0054*/ 	.byte	0x00, 0xf5, 0x21, 0x00


	//----- nvinfo : EIATTR_KPARAM_INFO
	.align		4
.L_271:
        /*0058*/ 	.byte	0x04, 0x17
        /*005a*/ 	.short	(.L_273 - .L_272)
.L_272:
        /*005c*/ 	.word	0x00000000
        /*0060*/ 	.short	0x0000
        /*0062*/ 	.short	0x0000
        /*0064*/ 	.byte	0x00, 0xf5, 0x21, 0x00


	//----- nvinfo : EIATTR_SPARSE_MMA_MASK
	.align		4
.L_273:
        /*0068*/ 	.byte	0x03, 0x50
        /*006a*/ 	.short	0x0000


	//----- nvinfo : EIATTR_MAXREG_COUNT
	.align		4
        /*006c*/ 	.byte	0x03, 0x1b
        /*006e*/ 	.short	0x00ff


	//----- nvinfo : EIATTR_MERCURY_ISA_VERSION
	.align		4
        /*0070*/ 	.byte	0x03, 0x5f
        /*0072*/ 	.short	0x0101


	//----- nvinfo : EIATTR_VRC_CTA_INIT_COUNT
	.align		4
        /*0074*/ 	.byte	0x02, 0x4a
	.zero		1
	.zero		1


	//----- nvinfo : EIATTR_EXIT_INSTR_OFFSETS
	.align		4
        /*0078*/ 	.byte	0x04, 0x1c
        /*007a*/ 	.short	(.L_275 - .L_274)


	//   ....[0]....
.L_274:
        /*007c*/ 	.word	0x00000070


	//   ....[1]....
        /*0080*/ 	.word	0x000015e0


	//----- nvinfo : EIATTR_CBANK_PARAM_SIZE
	.align		4
.L_275:
        /*0084*/ 	.byte	0x03, 0x19
        /*0086*/ 	.short	0x002c


	//----- nvinfo : EIATTR_PARAM_CBANK
	.align		4
        /*0088*/ 	.byte	0x04, 0x0a
        /*008a*/ 	.short	(.L_277 - .L_276)
	.align		4
.L_276:
        /*008c*/ 	.word	index@(.nv.constant0._Z7vec_opNILi3000000EEvPfS0_S0_S0_S0_i)
        /*0090*/ 	.short	0x0380
        /*0092*/ 	.short	0x002c


	//----- nvinfo : EIATTR_SW_WAR
	.align		4
.L_277:
        /*0094*/ 	.byte	0x04, 0x36
        /*0096*/ 	.short	(.L_279 - .L_278)
.L_278:
        /*0098*/ 	.word	0x00000008
.L_279:


//--------------------- .nv.info._Z7vec_opNILi2000000EEvPfS0_S0_S0_S0_i --------------------------
	.section	.nv.info._Z7vec_opNILi2000000EEvPfS0_S0_S0_S0_i,"",@"SHT_CUDA_INFO"
	.sectionflags	@""
	.align	4


	//----- nvinfo : EIATTR_CUDA_API_VERSION
	.align		4
        /*0000*/ 	.byte	0x04, 0x37
        /*0002*/ 	.short	(.L_281 - .L_280)
.L_280:
        /*0004*/ 	.word	0x00000082


	//----- nvinfo : EIATTR_KPARAM_INFO
	.align		4
.L_281:
        /*0008*/ 	.byte	0x04, 0x17
        /*000a*/ 	.short	(.L_283 - .L_282)
.L_282:
        /*000c*/ 	.word	0x00000000
        /*0010*/ 	.short	0x0005
        /*0012*/ 	.short	0x0028
        /*0014*/ 	.byte	0x00, 0xf0, 0x11, 0x00


	//----- nvinfo : EIATTR_KPARAM_INFO
	.align		4
.L_283:
        /*0018*/ 	.byte	0x04, 0x17
        /*001a*/ 	.short	(.L_285 - .L_284)
.L_284:
        /*001c*/ 	.word	0x00000000
        /*0020*/ 	.short	0x0004
        /*0022*/ 	.short	0x0020
        /*0024*/ 	.byte	0x00, 0xf5, 0x21, 0x00


	//----- nvinfo : EIATTR_KPARAM_INFO
	.align		4
.L_285:
        /*0028*/ 	.byte	0x04, 0x17
        /*002a*/ 	.short	(.L_287 - .L_286)
.L_286:
        /*002c*/ 	.word	0x00000000
        /*0030*/ 	.short	0x0003
        /*0032*/ 	.short	0x0018
        /*0034*/ 	.byte	0x00, 0xf5, 0x21, 0x00


	//----- nvinfo : EIATTR_KPARAM_INFO
	.align		4
.L_287:
        /*0038*/ 	.byte	0x04, 0x17
        /*003a*/ 	.short	(.L_289 - .L_288)
.L_288:
        /*003c*/ 	.word	0x00000000
        /*0040*/ 	.short	0x0002
        /*0042*/ 	.short	0x0010
        /*0044*/ 	.byte	0x00, 0xf5, 0x21, 0x00


	//----- nvinfo : EIATTR_KPARAM_INFO
	.align		4
.L_289:
        /*0048*/ 	.byte	0x04, 0x17
        /*004a*/ 	.short	(.L_291 - .L_290)
.L_290:
        /*004c*/ 	.word	0x00000000
        /*0050*/ 	.short	0x0001
        /*0052*/ 	.short	0x0008
        /*0054*/ 	.byte	0x00, 0xf5, 0x21, 0x00


	//----- nvinfo : EIATTR_KPARAM_INFO
	.align		4
.L_291:
        /*0058*/ 	.byte	0x04, 0x17
        /*005a*/ 	.short	(.L_293 - .L_292)
.L_292:
        /*005c*/ 	.word	0x00000000
        /*0060*/ 	.short	0x0000
        /*0062*/ 	.short	0x0000
        /*0064*/ 	.byte	0x00, 0xf5, 0x21, 0x00


	//----- nvinfo : EIATTR_SPARSE_MMA_MASK
	.align		4
.L_293:
        /*0068*/ 	.byte	0x03, 0x50
        /*006a*/ 	.short	0x0000


	//----- nvinfo : EIATTR_MAXREG_COUNT
	.align		4
        /*006c*/ 	.byte	0x03, 0x1b
        /*006e*/ 	.short	0x00ff


	//----- nvinfo : EIATTR_MERCURY_ISA_VERSION
	.align		4
        /*0070*/ 	.byte	0x03, 0x5f
        /*0072*/ 	.short	0x0101


	//----- nvinfo : EIATTR_VRC_CTA_INIT_COUNT
	.align		4
        /*0074*/ 	.byte	0x02, 0x4a
	.zero		1
	.zero		1


	//----- nvinfo : EIATTR_EXIT_INSTR_OFFSETS
	.align		4
        /*0078*/ 	.byte	0x04, 0x1c
        /*007a*/ 	.short	(.L_295 - .L_294)


	//   ....[0]....
.L_294:
        /*007c*/ 	.word	0x00000070


	//   ....[1]....
        /*0080*/ 	.word	0x000015f0


	//----- nvinfo : EIATTR_CBANK_PARAM_SIZE
	.align		4
.L_295:
        /*0084*/ 	.byte	0x03, 0x19
        /*0086*/ 	.short	0x002c


	//----- nvinfo : EIATTR_PARAM_CBANK
	.align		4
        /*0088*/ 	.byte	0x04, 0x0a
        /*008a*/ 	.short	(.L_297 - .L_296)
	.align		4
.L_296:
        /*008c*/ 	.word	index@(.nv.constant0._Z7vec_opNILi2000000EEvPfS0_S0_S0_S0_i)
        /*0090*/ 	.short	0x0380
        /*0092*/ 	.short	0x002c


	//----- nvinfo : EIATTR_SW_WAR
	.align		4
.L_297:
        /*0094*/ 	.byte	0x04, 0x36
        /*0096*/ 	.short	(.L_299 - .L_298)
.L_298:
        /*0098*/ 	.word	0x00000008
.L_299:


//--------------------- .nv.info._Z7vec_opNILi1750000EEvPfS0_S0_S0_S0_i --------------------------
	.section	.nv.info._Z7vec_opNILi1750000EEvPfS0_S0_S0_S0_i,"",@"SHT_CUDA_INFO"
	.sectionflags	@""
	.align	4


	//----- nvinfo : EIATTR_CUDA_API_VERSION
	.align		4
        /*0000*/ 	.byte	0x04, 0x37
        /*0002*/ 	.short	(.L_301 - .L_300)
.L_300:
        /*0004*/ 	.word	0x00000082


	//----- nvinfo : EIATTR_KPARAM_INFO
	.align		4
.L_301:
        /*0008*/ 	.byte	0x04, 0x17
        /*000a*/ 	.short	(.L_303 - .L_302)
.L_302:
        /*000c*/ 	.word	0x00000000
        /*0010*/ 	.short	0x0005
        /*0012*/ 	.short	0x0028
        /*0014*/ 	.byte	0x00, 0xf0, 0x11, 0x00


	//----- nvinfo : EIATTR_KPARAM_INFO
	.align		4
.L_303:
        /*0018*/ 	.byte	0x04, 0x17
        /*001a*/ 	.short	(.L_305 - .L_304)
.L_304:
        /*001c*/ 	.word	0x00000000
        /*0020*/ 	.short	0x0004
        /*0022*/ 	.short	0x0020
        /*0024*/ 	.byte	0x00, 0xf5, 0x21, 0x00


	//----- nvinfo : EIATTR_KPARAM_INFO
	.align		4
.L_305:
        /*0028*/ 	.byte	0x04, 0x17
        /*002a*/ 	.short	(.L_307 - .L_306)
.L_306:
        /*002c*/ 	.word	0x00000000
        /*0030*/ 	.short	0x0003
        /*0032*/ 	.short	0x0018
        /*0034*/ 	.byte	0x00, 0xf5, 0x21, 0x00


	//----- nvinfo : EIATTR_KPARAM_INFO
	.align		4
.L_307:
        /*0038*/ 	.byte	0x04, 0x17
        /*003a*/ 	.short	(.L_309 - .L_308)
.L_308:
        /*003c*/ 	.word	0x00000000
        /*0040*/ 	.short	0x0002
        /*0042*/ 	.short	0x0010
        /*0044*/ 	.byte	0x00, 0xf5, 0x21, 0x00


	//----- nvinfo : EIATTR_KPARAM_INFO
	.align		4
.L_309:
        /*0048*/ 	.byte	0x04, 0x17
        /*004a*/ 	.short	(.L_311 - .L_310)
.L_310:
        /*004c*/ 	.word	0x00000000
        /*0050*/ 	.short	0x0001
        /*0052*/ 	.short	0x0008
        /*0054*/ 	.byte	0x00, 0xf5, 0x21, 0x00


	//----- nvinfo : EIATTR_KPARAM_INFO
	.align		4
.L_311:
        /*0058*/ 	.byte	0x04, 0x17
        /*005a*/ 	.short	(.L_313 - .L_312)
.L_312:
        /*005c*/ 	.word	0x00000000
        /*0060*/ 	.short	0x0000
        /*0062*/ 	.short	0x0000
        /*0064*/ 	.byte	0x00, 0xf5, 0x21, 0x00


	//----- nvinfo : EIATTR_SPARSE_MMA_MASK
	.align		4
.L_313:
        /*0068*/ 	.byte	0x03, 0x50
        /*006a*/ 	.short	0x0000


	//----- nvinfo : EIATTR_MAXREG_COUNT
	.align		4
        /*006c*/ 	.byte	0x03, 0x1b
        /*006e*/ 	.short	0x00ff


	//----- nvinfo : EIATTR_MERCURY_ISA_VERSION
	.align		4
        /*0070*/ 	.byte	0x03, 0x5f
        /*0072*/ 	.short	0x0101


	//----- nvinfo : EIATTR_VRC_CTA_INIT_COUNT
	.align		4
        /*0074*/ 	.byte	0x02, 0x4a
	.zero		1
	.zero		1


	//----- nvinfo : EIATTR_EXIT_INSTR_OFFSETS
	.align		4
        /*0078*/ 	.byte	0x04, 0x1c
        /*007a*/ 	.short	(.L_315 - .L_314)


	//   ....[0]....
.L_314:
        /*007c*/ 	.word	0x00000070


	//   ....[1]....
        /*0080*/ 	.word	0x000015e0


	//----- nvinfo : EIATTR_CBANK_PARAM_SIZE
	.align		4
.L_315:
        /*0084*/ 	.byte	0x03, 0x19
        /*0086*/ 	.short	0x002c


	//----- nvinfo : EIATTR_PARAM_CBANK
	.align		4
        /*0088*/ 	.byte	0x04, 0x0a
        /*008a*/ 	.short	(.L_317 - .L_316)
	.align		4
.L_316:
        /*008c*/ 	.word	index@(.nv.constant0._Z7vec_opNILi1750000EEvPfS0_S0_S0_S0_i)
        /*0090*/ 	.short	0x0380
        /*0092*/ 	.short	0x002c


	//----- nvinfo : EIATTR_SW_WAR
	.align		4
.L_317:
        /*0094*/ 	.byte	0x04, 0x36
        /*0096*/ 	.short	(.L_319 - .L_318)
.L_318:
        /*0098*/ 	.word	0x00000008
.L_319:


//--------------------- .nv.info._Z7vec_opNILi1500000EEvPfS0_S0_S0_S0_i --------------------------
	.section	.nv.info._Z7vec_opNILi1500000EEvPfS0_S0_S0_S0_i,"",@"SHT_CUDA_INFO"
	.sectionflags	@""
	.align	4


	//----- nvinfo : EIATTR_CUDA_API_VERSION
	.align		4
        /*0000*/ 	.byte	0x04, 0x37
        /*0002*/ 	.short	(.L_321 - .L_320)
.L_320:
        /*0004*/ 	.word	0x00000082


	//----- nvinfo : EIATTR_KPARAM_INFO
	.align		4
.L_321:
        /*0008*/ 	.byte	0x04, 0x17
        /*000a*/ 	.short	(.L_323 - .L_322)
.L_322:
        /*000c*/ 	.word	0x00000000
        /*0010*/ 	.short	0x0005
        /*0012*/ 	.short	0x0028
        /*0014*/ 	.byte	0x00, 0xf0, 0x11, 0x00


	//----- nvinfo : EIATTR_KPARAM_INFO
	.align		4
.L_323:
        /*0018*/ 	.byte	0x04, 0x17
        /*001a*/ 	.short	(.L_325 - .L_324)
.L_324:
        /*001c*/ 	.word	0x00000000
        /*0020*/ 	.short	0x0004
        /*0022*/ 	.short	0x0020
        /*0024*/ 	.byte	0x00, 0xf5, 0x21, 0x00


	//----- nvinfo : EIATTR_KPARAM_INFO
	.align		4
.L_325:
        /*0028*/ 	.byte	0x04, 0x17
        /*002a*/ 	.short	(.L_327 - .L_326)
.L_326:
        /*002c*/ 	.word	0x00000000
        /*0030*/ 	.short	0x0003
        /*0032*/ 	.short	0x0018
        /*0034*/ 	.byte	0x00, 0xf5, 0x21, 0x00


	//----- nvinfo : EIATTR_KPARAM_INFO
	.align		4
.L_327:
        /*0038*/ 	.byte	0x04, 0x17
        /*003a*/ 	.short	(.L_329 - .L_328)
.L_328:
        /*003c*/ 	.word	0x00000000
        /*0040*/ 	.short	0x0002
        /*0042*/ 	.short	0x0010
        /*0044*/ 	.byte	0x00, 0xf5, 0x21, 0x00


	//----- nvinfo : EIATTR_KPARAM_INFO
	.align		4
.L_329:
        /*0048*/ 	.byte	0x04, 0x17
        /*004a*/ 	.short	(.L_331 - .L_330)
.L_330:
        /*004c*/ 	.word	0x00000000
        /*0050*/ 	.short	0x0001
        /*0052*/ 	.short	0x0008
        /*0054*/ 	.byte	0x00, 0xf5, 0x21, 0x00


	//----- nvinfo : EIATTR_KPARAM_INFO
	.align		4
.L_331:
        /*0058*/ 	.byte	0x04, 0x17
        /*005a*/ 	.short	(.L_333 - .L_332)
.L_332:
        /*005c*/ 	.word	0x00000000
        /*0060*/ 	.short	0x0000
        /*0062*/ 	.short	0x0000
        /*0064*/ 	.byte	0x00, 0xf5, 0x21, 0x00


	//----- nvinfo : EIATTR_SPARSE_MMA_MASK
	.align		4
.L_333:
        /*0068*/ 	.byte	0x03, 0x50
        /*006a*/ 	.short	0x0000


	//----- nvinfo : EIATTR_MAXREG_COUNT
	.align		4
        /*006c*/ 	.byte	0x03, 0x1b
        /*006e*/ 	.short	0x00ff


	//----- nvinfo : EIATTR_MERCURY_ISA_VERSION
	.align		4
        /*0070*/ 	.byte	0x03, 0x5f
        /*0072*/ 	.short	0x0101


	//----- nvinfo : EIATTR_VRC_CTA_INIT_COUNT
	.align		4
        /*0074*/ 	.byte	0x02, 0x4a
	.zero		1
	.zero		1


	//----- nvinfo : EIATTR_EXIT_INSTR_OFFSETS
	.align		4
        /*0078*/ 	.byte	0x04, 0x1c
        /*007a*/ 	.short	(.L_335 - .L_334)


	//   ....[0]....
.L_334:
        /*007c*/ 	.word	0x00000070


	//   ....[1]....
        /*0080*/ 	.word	0x000016e0


	//----- nvinfo : EIATTR_CBANK_PARAM_SIZE
	.align		4
.L_335:
        /*0084*/ 	.byte	0x03, 0x19
        /*0086*/ 	.short	0x002c


	//----- nvinfo : EIATTR_PARAM_CBANK
	.align		4
        /*0088*/ 	.byte	0x04, 0x0a
        /*008a*/ 	.short	(.L_337 - .L_336)
	.align		4
.L_336:
        /*008c*/ 	.word	index@(.nv.constant0._Z7vec_opNILi1500000EEvPfS0_S0_S0_S0_i)
        /*0090*/ 	.short	0x0380
        /*0092*/ 	.short	0x002c


	//----- nvinfo : EIATTR_SW_WAR
	.align		4
.L_337:
        /*0094*/ 	.byte	0x04, 0x36
        /*0096*/ 	.short	(.L_339 - .L_338)
.L_338:
        /*0098*/ 	.word	0x00000008
.L_339:


//--------------------- .nv.info._Z7vec_opNILi1048576EEvPfS0_S0_S0_S0_i --------------------------
	.section	.nv.info._Z7vec_opNILi1048576EEvPfS0_S0_S0_S0_i,"",@"SHT_CUDA_INFO"
	.sectionflags	@""
	.align	4


	//----- nvinfo : EIATTR_CUDA_API_VERSION
	.align		4
        /*0000*/ 	.byte	0x04, 0x37
        /*0002*/ 	.short	(.L_341 - .L_340)
.L_340:
        /*0004*/ 	.word	0x00000082


	//----- nvinfo : EIATTR_KPARAM_INFO
	.align		4
.L_341:
        /*0008*/ 	.byte	0x04, 0x17
        /*000a*/ 	.short	(.L_343 - .L_342)
.L_342:
        /*000c*/ 	.word	0x00000000
        /*0010*/ 	.short	0x0005
        /*0012*/ 	.short	0x0028
        /*0014*/ 	.byte	0x00, 0xf0, 0x11, 0x00


	//----- nvinfo : EIATTR_KPARAM_INFO
	.align		4
.L_343:
        /*0018*/ 	.byte	0x04, 0x17
        /*001a*/ 	.short	(.L_345 - .L_344)
.L_344:
        /*001c*/ 	.word	0x00000000
        /*0020*/ 	.short	0x0004
        /*0022*/ 	.short	0x0020
        /*0024*/ 	.byte	0x00, 0xf5, 0x21, 0x00


	//----- nvinfo : EIATTR_KPARAM_INFO
	.align		4
.L_345:
        /*0028*/ 	.byte	0x04, 0x17
        /*002a*/ 	.short	(.L_347 - .L_346)
.L_346:
        /*002c*/ 	.word	0x00000000
        /*0030*/ 	.short	0x0003
        /*0032*/ 	.short	0x0018
        /*0034*/ 	.byte	0x00, 0xf5, 0x21, 0x00


	//----- nvinfo : EIATTR_KPARAM_INFO
	.align		4
.L_347:
        /*0038*/ 	.byte	0x04, 0x17
        /*003a*/ 	.short	(.L_349 - .L_348)
.L_348:
        /*003c*/ 	.word	0x00000000
        /*0040*/ 	.short	0x0002
        /*0042*/ 	.short	0x0010
        /*0044*/ 	.byte	0x00, 0xf5, 0x21, 0x00


	//----- nvinfo : EIATTR_KPARAM_INFO
	.align		4
.L_349:
        /*0048*/ 	.byte	0x04, 0x17
        /*004a*/ 	.short	(.L_351 - .L_350)
.L_350:
        /*004c*/ 	.word	0x00000000
        /*0050*/ 	.short	0x0001
        /*0052*/ 	.short	0x0008
        /*0054*/ 	.byte	0x00, 0xf5, 0x21, 0x00


	//----- nvinfo : EIATTR_KPARAM_INFO
	.align		4
.L_351:
        /*0058*/ 	.byte	0x04, 0x17
        /*005a*/ 	.short	(.L_353 - .L_352)
.L_352:
        /*005c*/ 	.word	0x00000000
        /*0060*/ 	.short	0x0000
        /*0062*/ 	.short	0x0000
        /*0064*/ 	.byte	0x00, 0xf5, 0x21, 0x00


	//----- nvinfo : EIATTR_SPARSE_MMA_MASK
	.align		4
.L_353:
        /*0068*/ 	.byte	0x03, 0x50
        /*006a*/ 	.short	0x0000


	//----- nvinfo : EIATTR_MAXREG_COUNT
	.align		4
        /*006c*/ 	.byte	0x03, 0x1b
        /*006e*/ 	.short	0x00ff


	//----- nvinfo : EIATTR_MERCURY_ISA_VERSION
	.align		4
        /*0070*/ 	.byte	0x03, 0x5f
        /*0072*/ 	.short	0x0101


	//----- nvinfo : EIATTR_VRC_CTA_INIT_COUNT
	.align		4
        /*0074*/ 	.byte	0x02, 0x4a
	.zero		1
	.zero		1


	//----- nvinfo : EIATTR_EXIT_INSTR_OFFSETS
	.align		4
        /*0078*/ 	.byte	0x04, 0x1c
        /*007a*/ 	.short	(.L_355 - .L_354)


	//   ....[0]....
.L_354:
        /*007c*/ 	.word	0x00000070


	//   ....[1]....
        /*0080*/ 	.word	0x000009f0


	//----- nvinfo : EIATTR_CBANK_PARAM_SIZE
	.align		4
.L_355:
        /*0084*/ 	.byte	0x03, 0x19
        /*0086*/ 	.short	0x002c


	//----- nvinfo : EIATTR_PARAM_CBANK
	.align		4
        /*0088*/ 	.byte	0x04, 0x0a
        /*008a*/ 	.short	(.L_357 - .L_356)
	.align		4
.L_356:
        /*008c*/ 	.word	index@(.nv.constant0._Z7vec_opNILi1048576EEvPfS0_S0_S0_S0_i)
        /*0090*/ 	.short	0x0380
        /*0092*/ 	.short	0x002c


	//----- nvinfo : EIATTR_SW_WAR
	.align		4
.L_357:
        /*0094*/ 	.byte	0x04, 0x36
        /*0096*/ 	.short	(.L_359 - .L_358)
.L_358:
        /*0098*/ 	.word	0x00000008
.L_359:


//--------------------- .nv.info._Z7vec_opNILi524288EEvPfS0_S0_S0_S0_i --------------------------
	.section	.nv.info._Z7vec_opNILi524288EEvPfS0_S0_S0_S0_i,"",@"SHT_CUDA_INFO"
	.sectionflags	@""
	.align	4


	//----- nvinfo : EIATTR_CUDA_API_VERSION
	.align		4
        /*0000*/ 	.byte	0x04, 0x37
        /*0002*/ 	.short	(.L_361 - .L_360)
.L_360:
        /*0004*/ 	.word	0x00000082


	//----- nvinfo : EIATTR_KPARAM_INFO
	.align		4
.L_361:
        /*0008*/ 	.byte	0x04, 0x17
        /*000a*/ 	.short	(.L_363 - .L_362)
.L_362:
        /*000c*/ 	.word	0x00000000
        /*0010*/ 	.short	0x0005
        /*0012*/ 	.short	0x0028
        /*0014*/ 	.byte	0x00, 0xf0, 0x11, 0x00


	//----- nvinfo : EIATTR_KPARAM_INFO
	.align		4
.L_363:
        /*0018*/ 	.byte	0x04, 0x17
        /*001a*/ 	.short	(.L_365 - .L_364)
.L_364:
        /*001c*/ 	.word	0x00000000
        /*0020*/ 	.short	0x0004
        /*0022*/ 	.short	0x0020
        /*0024*/ 	.byte	0x00, 0xf5, 0x21, 0x00


	//----- nvinfo : EIATTR_KPARAM_INFO
	.align		4
.L_365:
        /*0028*/ 	.byte	0x04, 0x17
        /*002a*/ 	.short	(.L_367 - .L_366)
.L_366:
        /*002c*/ 	.word	0x00000000
        /*0030*/ 	.short	0x0003
        /*0032*/ 	.short	0x0018
        /*0034*/ 	.byte	0x00, 0xf5, 0x21, 0x00


	//----- nvinfo : EIATTR_KPARAM_INFO
	.align		4
.L_367:
        /*0038*/ 	.byte	0x04, 0x17
        /*003a*/ 	.short	(.L_369 - .L_368)
.L_368:
        /*003c*/ 	.word	0x00000000
        /*0040*/ 	.short	0x0002
        /*0042*/ 	.short	0x0010
        /*0044*/ 	.byte	0x00, 0xf5, 0x21, 0x00


	//----- nvinfo : EIATTR_KPARAM_INFO
	.align		4
.L_369:
        /*0048*/ 	.byte	0x04, 0x17
        /*004a*/ 	.short	(.L_371 - .L_370)
.L_370:
        /*004c*/ 	.word	0x00000000
        /*0050*/ 	.short	0x0001
        /*0052*/ 	.short	0x0008
        /*0054*/ 	.byte	0x00, 0xf5, 0x21, 0x00


	//----- nvinfo : EIATTR_KPARAM_INFO
	.align		4
.L_371:
        /*0058*/ 	.byte	0x04, 0x17
        /*005a*/ 	.short	(.L_373 - .L_372)
.L_372:
        /*005c*/ 	.word	0x00000000
        /*0060*/ 	.short	0x0000
        /*0062*/ 	.short	0x0000
        /*0064*/ 	.byte	0x00, 0xf5, 0x21, 0x00


	//----- nvinfo : EIATTR_SPARSE_MMA_MASK
	.align		4
.L_373:
        /*0068*/ 	.byte	0x03, 0x50
        /*006a*/ 	.short	0x0000


	//----- nvinfo : EIATTR_MAXREG_COUNT
	.align		4
        /*006c*/ 	.byte	0x03, 0x1b
        /*006e*/ 	.short	0x00ff


	//----- nvinfo : EIATTR_MERCURY_ISA_VERSION
	.align		4
        /*0070*/ 	.byte	0x03, 0x5f
        /*0072*/ 	.short	0x0101


	//----- nvinfo : EIATTR_VRC_CTA_INIT_COUNT
	.align		4
        /*0074*/ 	.byte	0x02, 0x4a
	.zero		1
	.zero		1


	//----- nvinfo : EIATTR_EXIT_INSTR_OFFSETS
	.align		4
        /*0078*/ 	.byte	0x04, 0x1c
        /*007a*/ 	.short	(.L_375 - .L_374)


	//   ....[0]....
.L_374:
        /*007c*/ 	.word	0x00000070


	//   ....[1]....
        /*0080*/ 	.word	0x000009f0


	//----- nvinfo : EIATTR_CBANK_PARAM_SIZE
	.align		4
.L_375:
        /*0084*/ 	.byte	0x03, 0x19
        /*0086*/ 	.short	0x002c


	//----- nvinfo : EIATTR_PARAM_CBANK
	.align		4
        /*0088*/ 	.byte	0x04, 0x0a
        /*008a*/ 	.short	(.L_377 - .L_376)
	.align		4
.L_376:
        /*008c*/ 	.word	index@(.nv.constant0._Z7vec_opNILi524288EEvPfS0_S0_S0_S0_i)
        /*0090*/ 	.short	0x0380
        /*0092*/ 	.short	0x002c


	//----- nvinfo : EIATTR_SW_WAR
	.align		4
.L_377:
        /*0094*/ 	.byte	0x04, 0x36
        /*0096*/ 	.short	(.L_379 - .L_378)
.L_378:
        /*0098*/ 	.word	0x00000008
.L_379:


//--------------------- .nv.info._Z7vec_opNILi262144EEvPfS0_S0_S0_S0_i --------------------------
	.section	.nv.info._Z7vec_opNILi262144EEvPfS0_S0_S0_S0_i,"",@"SHT_CUDA_INFO"
	.sectionflags	@""
	.align	4


	//----- nvinfo : EIATTR_CUDA_API_VERSION
	.align		4
        /*0000*/ 	.byte	0x04, 0x37
        /*0002*/ 	.short	(.L_381 - .L_380)
.L_380:
        /*0004*/ 	.word	0x00000082


	//----- nvinfo : EIATTR_KPARAM_INFO
	.align		4
.L_381:
        /*0008*/ 	.byte	0x04, 0x17
        /*000a*/ 	.short	(.L_383 - .L_382)
.L_382:
        /*000c*/ 	.word	0x00000000
        /*0010*/ 	.short	0x0005
        /*0012*/ 	.short	0x0028
        /*0014*/ 	.byte	0x00, 0xf0, 0x11, 0x00


	//----- nvinfo : EIATTR_KPARAM_INFO
	.align		4
.L_383:
        /*0018*/ 	.byte	0x04, 0x17
        /*001a*/ 	.short	(.L_385 - .L_384)
.L_384:
        /*001c*/ 	.word	0x00000000
        /*0020*/ 	.short	0x0004
        /*0022*/ 	.short	0x0020
        /*0024*/ 	.byte	0x00, 0xf5, 0x21, 0x00


	//----- nvinfo : EIATTR_KPARAM_INFO
	.align		4
.L_385:
        /*0028*/ 	.byte	0x04, 0x17
        /*002a*/ 	.short	(.L_387 - .L_386)
.L_386:
        /*002c*/ 	.word	0x00000000
        /*0030*/ 	.short	0x0003
        /*0032*/ 	.short	0x0018
        /*0034*/ 	.byte	0x00, 0xf5, 0x21, 0x00


	//----- nvinfo : EIATTR_KPARAM_INFO
	.align		4
.L_387:
        /*0038*/ 	.byte	0x04, 0x17
        /*003a*/ 	.short	(.L_389 - .L_388)
.L_388:
        /*003c*/ 	.word	0x00000000
        /*0040*/ 	.short	0x0002
        /*0042*/ 	.short	0x0010
        /*0044*/ 	.byte	0x00, 0xf5, 0x21, 0x00


	//----- nvinfo : EIATTR_KPARAM_INFO
	.align		4
.L_389:
        /*0048*/ 	.byte	0x04, 0x17
        /*004a*/ 	.short	(.L_391 - .L_390)
.L_390:
        /*004c*/ 	.word	0x00000000
        /*0050*/ 	.short	0x0001
        /*0052*/ 	.short	0x0008
        /*0054*/ 	.byte	0x00, 0xf5, 0x21, 0x00


	//----- nvinfo : EIATTR_KPARAM_INFO
	.align		4
.L_391:
        /*0058*/ 	.byte	0x04, 0x17
        /*005a*/ 	.short	(.L_393 - .L_392)
.L_392:
        /*005c*/ 	.word	0x00000000
        /*0060*/ 	.short	0x0000
        /*0062*/ 	.short	0x0000
        /*0064*/ 	.byte	0x00, 0xf5, 0x21, 0x00


	//----- nvinfo : EIATTR_SPARSE_MMA_MASK
	.align		4
.L_393:
        /*0068*/ 	.byte	0x03, 0x50
        /*006a*/ 	.short	0x0000


	//----- nvinfo : EIATTR_MAXREG_COUNT
	.align		4
        /*006c*/ 	.byte	0x03, 0x1b
        /*006e*/ 	.short	0x00ff


	//----- nvinfo : EIATTR_MERCURY_ISA_VERSION
	.align		4
        /*0070*/ 	.byte	0x03, 0x5f
        /*0072*/ 	.short	0x0101


	//----- nvinfo : EIATTR_VRC_CTA_INIT_COUNT
	.align		4
        /*0074*/ 	.byte	0x02, 0x4a
	.zero		1
	.zero		1


	//----- nvinfo : EIATTR_EXIT_INSTR_OFFSETS
	.align		4
        /*0078*/ 	.byte	0x04, 0x1c
        /*007a*/ 	.short	(.L_395 - .L_394)


	//   ....[0]....
.L_394:
        /*007c*/ 	.word	0x00000070


	//   ....[1]....
        /*0080*/ 	.word	0x000009f0


	//----- nvinfo : EIATTR_CBANK_PARAM_SIZE
	.align		4
.L_395:
        /*0084*/ 	.byte	0x03, 0x19
        /*0086*/ 	.short	0x002c


	//----- nvinfo : EIATTR_PARAM_CBANK
	.align		4
        /*0088*/ 	.byte	0x04, 0x0a
        /*008a*/ 	.short	(.L_397 - .L_396)
	.align		4
.L_396:
        /*008c*/ 	.word	index@(.nv.constant0._Z7vec_opNILi262144EEvPfS0_S0_S0_S0_i)
        /*0090*/ 	.short	0x0380
        /*0092*/ 	.short	0x002c


	//----- nvinfo : EIATTR_SW_WAR
	.align		4
.L_397:
        /*0094*/ 	.byte	0x04, 0x36
        /*0096*/ 	.short	(.L_399 - .L_398)
.L_398:
        /*0098*/ 	.word	0x00000008
.L_399:


//--------------------- .nv.info._Z7vec_opNILi131072EEvPfS0_S0_S0_S0_i --------------------------
	.section	.nv.info._Z7vec_opNILi131072EEvPfS0_S0_S0_S0_i,"",@"SHT_CUDA_INFO"
	.sectionflags	@""
	.align	4


	//----- nvinfo : EIATTR_CUDA_API_VERSION
	.align		4
        /*0000*/ 	.byte	0x04, 0x37
        /*0002*/ 	.short	(.L_401 - .L_400)
.L_400:
        /*0004*/ 	.word	0x00000082


	//----- nvinfo : EIATTR_KPARAM_INFO
	.align		4
.L_401:
        /*0008*/ 	.byte	0x04, 0x17
        /*000a*/ 	.short	(.L_403 - .L_402)
.L_402:
        /*000c*/ 	.word	0x00000000
        /*0010*/ 	.short	0x0005
        /*0012*/ 	.short	0x0028
        /*0014*/ 	.byte	0x00, 0xf0, 0x11, 0x00


	//----- nvinfo : EIATTR_KPARAM_INFO
	.align		4
.L_403:
        /*0018*/ 	.byte	0x04, 0x17
        /*001a*/ 	.short	(.L_405 - .L_404)
.L_404:
        /*001c*/ 	.word	0x00000000
        /*0020*/ 	.short	0x0004
        /*0022*/ 	.short	0x0020
        /*0024*/ 	.byte	0x00, 0xf5, 0x21, 0x00


	//----- nvinfo : EIATTR_KPARAM_INFO
	.align		4
.L_405:
        /*0028*/ 	.byte	0x04, 0x17
        /*002a*/ 	.short	(.L_407 - .L_406)
.L_406:
        /*002c*/ 	.word	0x00000000
        /*0030*/ 	.short	0x0003
        /*0032*/ 	.short	0x0018
        /*0034*/ 	.byte	0x00, 0xf5, 0x21, 0x00


	//----- nvinfo : EIATTR_KPARAM_INFO
	.align		4
.L_407:
        /*0038*/ 	.byte	0x04, 0x17
        /*003a*/ 	.short	(.L_409 - .L_408)
.L_408:
        /*003c*/ 	.word	0x00000000
        /*0040*/ 	.short	0x0002
        /*0042*/ 	.short	0x0010
        /*0044*/ 	.byte	0x00, 0xf5, 0x21, 0x00


	//----- nvinfo : EIATTR_KPARAM_INFO
	.align		4
.L_409:
        /*0048*/ 	.byte	0x04, 0x17
        /*004a*/ 	.short	(.L_411 - .L_410)
.L_410:
        /*004c*/ 	.word	0x00000000
        /*0050*/ 	.short	0x0001
        /*0052*/ 	.short	0x0008
        /*0054*/ 	.byte	0x00, 0xf5, 0x21, 0x00


	//----- nvinfo : EIATTR_KPARAM_INFO
	.align		4
.L_411:
        /*0058*/ 	.byte	0x04, 0x17
        /*005a*/ 	.short	(.L_413 - .L_412)
.L_412:
        /*005c*/ 	.word	0x00000000
        /*0060*/ 	.short	0x0000
        /*0062*/ 	.short	0x0000
        /*0064*/ 	.byte	0x00, 0xf5, 0x21, 0x00


	//----- nvinfo : EIATTR_SPARSE_MMA_MASK
	.align		4
.L_413:
        /*0068*/ 	.byte	0x03, 0x50
        /*006a*/ 	.short	0x0000


	//----- nvinfo : EIATTR_MAXREG_COUNT
	.align		4
        /*006c*/ 	.byte	0x03, 0x1b
        /*006e*/ 	.short	0x00ff


	//----- nvinfo : EIATTR_MERCURY_ISA_VERSION
	.align		4
        /*0070*/ 	.byte	0x03, 0x5f
        /*0072*/ 	.short	0x0101


	//----- nvinfo : EIATTR_VRC_CTA_INIT_COUNT
	.align		4
        /*0074*/ 	.byte	0x02, 0x4a
	.zero		1
	.zero		1


	//----- nvinfo : EIATTR_EXIT_INSTR_OFFSETS
	.align		4
        /*0078*/ 	.byte	0x04, 0x1c
        /*007a*/ 	.short	(.L_415 - .L_414)


	//   ....[0]....
.L_414:
        /*007c*/ 	.word	0x00000070


	//   ....[1]....
        /*0080*/ 	.word	0x000009f0


	//----- nvinfo : EIATTR_CBANK_PARAM_SIZE
	.align		4
.L_415:
        /*0084*/ 	.byte	0x03, 0x19
        /*0086*/ 	.short	0x002c


	//----- nvinfo : EIATTR_PARAM_CBANK
	.align		4
        /*0088*/ 	.byte	0x04, 0x0a
        /*008a*/ 	.short	(.L_417 - .L_416)
	.align		4
.L_416:
        /*008c*/ 	.word	index@(.nv.constant0._Z7vec_opNILi131072EEvPfS0_S0_S0_S0_i)
        /*0090*/ 	.short	0x0380
        /*0092*/ 	.short	0x002c


	//----- nvinfo : EIATTR_SW_WAR
	.align		4
.L_417:
        /*0094*/ 	.byte	0x04, 0x36
        /*0096*/ 	.short	(.L_419 - .L_418)
.L_418:
        /*0098*/ 	.word	0x00000008
.L_419:


//--------------------- .nv.info._Z7vec_opNILi65536EEvPfS0_S0_S0_S0_i --------------------------
	.section	.nv.info._Z7vec_opNILi65536EEvPfS0_S0_S0_S0_i,"",@"SHT_CUDA_INFO"
	.sectionflags	@""
	.align	4


	//----- nvinfo : EIATTR_CUDA_API_VERSION
	.align		4
        /*0000*/ 	.byte	0x04, 0x37
        /*0002*/ 	.short	(.L_421 - .L_420)
.L_420:
        /*0004*/ 	.word	0x00000082


	//----- nvinfo : EIATTR_KPARAM_INFO
	.align		4
.L_421:
        /*0008*/ 	.byte	0x04, 0x17
        /*000a*/ 	.short	(.L_423 - .L_422)
.L_422:
        /*000c*/ 	.word	0x00000000
        /*0010*/ 	.short	0x0005
        /*0012*/ 	.short	0x0028
        /*0014*/ 	.byte	0x00, 0xf0, 0x11, 0x00


	//----- nvinfo : EIATTR_KPARAM_INFO
	.align		4
.L_423:
        /*0018*/ 	.byte	0x04, 0x17
        /*001a*/ 	.short	(.L_425 - .L_424)
.L_424:
        /*001c*/ 	.word	0x00000000
        /*0020*/ 	.short	0x0004
        /*0022*/ 	.short	0x0020
        /*0024*/ 	.byte	0x00, 0xf5, 0x21, 0x00


	//----- nvinfo : EIATTR_KPARAM_INFO
	.align		4
.L_425:
        /*0028*/ 	.byte	0x04, 0x17
        /*002a*/ 	.short	(.L_427 - .L_426)
.L_426:
        /*002c*/ 	.word	0x00000000
        /*0030*/ 	.short	0x0003
        /*0032*/ 	.short	0x0018
        /*0034*/ 	.byte	0x00, 0xf5, 0x21, 0x00


	//----- nvinfo : EIATTR_KPARAM_INFO
	.align		4
.L_427:
        /*0038*/ 	.byte	0x04, 0x17
        /*003a*/ 	.short	(.L_429 - .L_428)
.L_428:
        /*003c*/ 	.word	0x00000000
        /*0040*/ 	.short	0x0002
        /*0042*/ 	.short	0x0010
        /*0044*/ 	.byte	0x00, 0xf5, 0x21, 0x00


	//----- nvinfo : EIATTR_KPARAM_INFO
	.align		4
.L_429:
        /*0048*/ 	.byte	0x04, 0x17
        /*004a*/ 	.short	(.L_431 - .L_430)
.L_430:
        /*004c*/ 	.word	0x00000000
        /*0050*/ 	.short	0x0001
        /*0052*/ 	.short	0x0008
        /*0054*/ 	.byte	0x00, 0xf5, 0x21, 0x00


	//----- nvinfo : EIATTR_KPARAM_INFO
	.align		4
.L_431:
        /*0058*/ 	.byte	0x04, 0x17
        /*005a*/ 	.short	(.L_433 - .L_432)
.L_432:
        /*005c*/ 	.word	0x00000000
        /*0060*/ 	.short	0x0000
        /*0062*/ 	.short	0x0000
        /*0064*/ 	.byte	0x00, 0xf5, 0x21, 0x00


	//----- nvinfo : EIATTR_SPARSE_MMA_MASK
	.align		4
.L_433:
        /*0068*/ 	.byte	0x03, 0x50
        /*006a*/ 	.short	0x0000


	//----- nvinfo : EIATTR_MAXREG_COUNT
	.align		4
        /*006c*/ 	.byte	0x03, 0x1b
        /*006e*/ 	.short	0x00ff


	//----- nvinfo : EIATTR_MERCURY_ISA_VERSION
	.align		4
        /*0070*/ 	.byte	0x03, 0x5f
        /*0072*/ 	.short	0x0101


	//----- nvinfo : EIATTR_VRC_CTA_INIT_COUNT
	.align		4
        /*0074*/ 	.byte	0x02, 0x4a
	.zero		1
	.zero		1


	//----- nvinfo : EIATTR_EXIT_INSTR_OFFSETS
	.align		4
        /*0078*/ 	.byte	0x04, 0x1c
        /*007a*/ 	.short	(.L_435 - .L_434)


	//   ....[0]....
.L_434:
        /*007c*/ 	.word	0x00000070


	//   ....[1]....
        /*0080*/ 	.word	0x000009f0


	//----- nvinfo : EIATTR_CBANK_PARAM_SIZE
	.align		4
.L_435:
        /*0084*/ 	.byte	0x03, 0x19
        /*0086*/ 	.short	0x002c


	//----- nvinfo : EIATTR_PARAM_CBANK
	.align		4
        /*0088*/ 	.byte	0x04, 0x0a
        /*008a*/ 	.short	(.L_437 - .L_436)
	.align		4
.L_436:
        /*008c*/ 	.word	index@(.nv.constant0._Z7vec_opNILi65536EEvPfS0_S0_S0_S0_i)
        /*0090*/ 	.short	0x0380
        /*0092*/ 	.short	0x002c


	//----- nvinfo : EIATTR_SW_WAR
	.align		4
.L_437:
        /*0094*/ 	.byte	0x04, 0x36
        /*0096*/ 	.short	(.L_439 - .L_438)
.L_438:
        /*0098*/ 	.word	0x00000008
.L_439:


//--------------------- .nv.info._Z7vec_opNILi32768EEvPfS0_S0_S0_S0_i --------------------------
	.section	.nv.info._Z7vec_opNILi32768EEvPfS0_S0_S0_S0_i,"",@"SHT_CUDA_INFO"
	.sectionflags	@""
	.align	4


	//----- nvinfo : EIATTR_CUDA_API_VERSION
	.align		4
        /*0000*/ 	.byte	0x04, 0x37
        /*0002*/ 	.short	(.L_441 - .L_440)
.L_440:
        /*0004*/ 	.word	0x00000082


	//----- nvinfo : EIATTR_KPARAM_INFO
	.align		4
.L_441:
        /*0008*/ 	.byte	0x04, 0x17
        /*000a*/ 	.short	(.L_443 - .L_442)
.L_442:
        /*000c*/ 	.word	0x00000000
        /*0010*/ 	.short	0x0005
        /*0012*/ 	.short	0x0028
        /*0014*/ 	.byte	0x00, 0xf0, 0x11, 0x00


	//----- nvinfo : EIATTR_KPARAM_INFO
	.align		4
.L_443:
        /*0018*/ 	.byte	0x04, 0x17
        /*001a*/ 	.short	(.L_445 - .L_444)
.L_444:
        /*001c*/ 	.word	0x00000000
        /*0020*/ 	.short	0x0004
        /*0022*/ 	.short	0x0020
        /*0024*/ 	.byte	0x00, 0xf5, 0x21, 0x00


	//----- nvinfo : EIATTR_KPARAM_INFO
	.align		4
.L_445:
        /*0028*/ 	.byte	0x04, 0x17
        /*002a*/ 	.short	(.L_447 - .L_446)
.L_446:
        /*002c*/ 	.word	0x00000000
        /*0030*/ 	.short	0x0003
        /*0032*/ 	.short	0x0018
        /*0034*/ 	.byte	0x00, 0xf5, 0x21, 0x00


	//----- nvinfo : EIATTR_KPARAM_INFO
	.align		4
.L_447:
        /*0038*/ 	.byte	0x04, 0x17
        /*003a*/ 	.short	(.L_449 - .L_448)
.L_448:
        /*003c*/ 	.word	0x00000000
        /*0040*/ 	.short	0x0002
        /*0042*/ 	.short	0x0010
        /*0044*/ 	.byte	0x00, 0xf5, 0x21, 0x00


	//----- nvinfo : EIATTR_KPARAM_INFO
	.align		4
.L_449:
        /*0048*/ 	.byte	0x04, 0x17
        /*004a*/ 	.short	(.L_451 - .L_450)
.L_450:
        /*004c*/ 	.word	0x00000000
        /*0050*/ 	.short	0x0001
        /*0052*/ 	.short	0x0008
        /*0054*/ 	.byte	0x00, 0xf5, 0x21, 0x00


	//----- nvinfo : EIATTR_KPARAM_INFO
	.align		4
.L_451:
        /*0058*/ 	.byte	0x04, 0x17
        /*005a*/ 	.short	(.L_453 - .L_452)
.L_452:
        /*005c*/ 	.word	0x00000000
        /*0060*/ 	.short	0x0000
        /*0062*/ 	.short	0x0000
        /*0064*/ 	.byte	0x00, 0xf5, 0x21, 0x00


	//----- nvinfo : EIATTR_SPARSE_MMA_MASK
	.align		4
.L_453:
        /*0068*/ 	.byte	0x03, 0x50
        /*006a*/ 	.short	0x0000


	//----- nvinfo : EIATTR_MAXREG_COUNT
	.align		4
        /*006c*/ 	.byte	0x03, 0x1b
        /*006e*/ 	.short	0x00ff


	//----- nvinfo : EIATTR_MERCURY_ISA_VERSION
	.align		4
        /*0070*/ 	.byte	0x03, 0x5f
        /*0072*/ 	.short	0x0101


	//----- nvinfo : EIATTR_VRC_CTA_INIT_COUNT
	.align		4
        /*0074*/ 	.byte	0x02, 0x4a
	.zero		1
	.zero		1


	//----- nvinfo : EIATTR_EXIT_INSTR_OFFSETS
	.align		4
        /*0078*/ 	.byte	0x04, 0x1c
        /*007a*/ 	.short	(.L_455 - .L_454)


	//   ....[0]....
.L_454:
        /*007c*/ 	.word	0x00000070


	//   ....[1]....
        /*0080*/ 	.word	0x000009f0


	//----- nvinfo : EIATTR_CBANK_PARAM_SIZE
	.align		4
.L_455:
        /*0084*/ 	.byte	0x03, 0x19
        /*0086*/ 	.short	0x002c


	//----- nvinfo : EIATTR_PARAM_CBANK
	.align		4
        /*0088*/ 	.byte	0x04, 0x0a
        /*008a*/ 	.short	(.L_457 - .L_456)
	.align		4
.L_456:
        /*008c*/ 	.word	index@(.nv.constant0._Z7vec_opNILi32768EEvPfS0_S0_S0_S0_i)
        /*0090*/ 	.short	0x0380
        /*0092*/ 	.short	0x002c


	//----- nvinfo : EIATTR_SW_WAR
	.align		4
.L_457:
        /*0094*/ 	.byte	0x04, 0x36
        /*0096*/ 	.short	(.L_459 - .L_458)
.L_458:
        /*0098*/ 	.word	0x00000008
.L_459:


//--------------------- .nv.info._Z7vec_opNILi16384EEvPfS0_S0_S0_S0_i --------------------------
	.section	.nv.info._Z7vec_opNILi16384EEvPfS0_S0_S0_S0_i,"",@"SHT_CUDA_INFO"
	.sectionflags	@""
	.align	4


	//----- nvinfo : EIATTR_CUDA_API_VERSION
	.align		4
        /*0000*/ 	.byte	0x04, 0x37
        /*0002*/ 	.short	(.L_461 - .L_460)
.L_460:
        /*0004*/ 	.word	0x00000082


	//----- nvinfo : EIATTR_KPARAM_INFO
	.align		4
.L_461:
        /*0008*/ 	.byte	0x04, 0x17
        /*000a*/ 	.short	(.L_463 - .L_462)
.L_462:
        /*000c*/ 	.word	0x00000000
        /*0010*/ 	.short	0x0005
        /*0012*/ 	.short	0x0028
        /*0014*/ 	.byte	0x00, 0xf0, 0x11, 0x00


	//----- nvinfo : EIATTR_KPARAM_INFO
	.align		4
.L_463:
        /*0018*/ 	.byte	0x04, 0x17
        /*001a*/ 	.short	(.L_465 - .L_464)
.L_464:
        /*001c*/ 	.word	0x00000000
        /*0020*/ 	.short	0x0004
        /*0022*/ 	.short	0x0020
        /*0024*/ 	.byte	0x00, 0xf5, 0x21, 0x00


	//----- nvinfo : EIATTR_KPARAM_INFO
	.align		4
.L_465:
        /*0028*/ 	.byte	0x04, 0x17
        /*002a*/ 	.short	(.L_467 - .L_466)
.L_466:
        /*002c*/ 	.word	0x00000000
        /*0030*/ 	.short	0x0003
        /*0032*/ 	.short	0x0018
        /*0034*/ 	.byte	0x00, 0xf5, 0x21, 0x00


	//----- nvinfo : EIATTR_KPARAM_INFO
	.align		4
.L_467:
        /*0038*/ 	.byte	0x04, 0x17
        /*003a*/ 	.short	(.L_469 - .L_468)
.L_468:
        /*003c*/ 	.word	0x00000000
        /*0040*/ 	.short	0x0002
        /*0042*/ 	.short	0x0010
        /*0044*/ 	.byte	0x00, 0xf5, 0x21, 0x00


	//----- nvinfo : EIATTR_KPARAM_INFO
	.align		4
.L_469:
        /*0048*/ 	.byte	0x04, 0x17
        /*004a*/ 	.short	(.L_471 - .L_470)
.L_470:
        /*004c*/ 	.word	0x00000000
        /*0050*/ 	.short	0x0001
        /*0052*/ 	.short	0x0008
        /*0054*/ 	.byte	0x00, 0xf5, 0x21, 0x00


	//----- nvinfo : EIATTR_KPARAM_INFO
	.align		4
.L_471:
        /*0058*/ 	.byte	0x04, 0x17
        /*005a*/ 	.short	(.L_473 - .L_472)
.L_472:
        /*005c*/ 	.word	0x00000000
        /*0060*/ 	.short	0x0000
        /*0062*/ 	.short	0x0000
        /*0064*/ 	.byte	0x00, 0xf5, 0x21, 0x00


	//----- nvinfo : EIATTR_SPARSE_MMA_MASK
	.align		4
.L_473:
        /*0068*/ 	.byte	0x03, 0x50
        /*006a*/ 	.short	0x0000


	//----- nvinfo : EIATTR_MAXREG_COUNT
	.align		4
        /*006c*/ 	.byte	0x03, 0x1b
        /*006e*/ 	.short	0x00ff


	//----- nvinfo : EIATTR_MERCURY_ISA_VERSION
	.align		4
        /*0070*/ 	.byte	0x03, 0x5f
        /*0072*/ 	.short	0x0101


	//----- nvinfo : EIATTR_VRC_CTA_INIT_COUNT
	.align		4
        /*0074*/ 	.byte	0x02, 0x4a
	.zero		1
	.zero		1


	//----- nvinfo : EIATTR_EXIT_INSTR_OFFSETS
	.align		4
        /*0078*/ 	.byte	0x04, 0x1c
        /*007a*/ 	.short	(.L_475 - .L_474)


	//   ....[0]....
.L_474:
        /*007c*/ 	.word	0x00000070


	//   ....[1]....
        /*0080*/ 	.word	0x000009f0


	//----- nvinfo : EIATTR_CBANK_PARAM_SIZE
	.align		4
.L_475:
        /*0084*/ 	.byte	0x03, 0x19
        /*0086*/ 	.short	0x002c


	//----- nvinfo : EIATTR_PARAM_CBANK
	.align		4
        /*0088*/ 	.byte	0x04, 0x0a
        /*008a*/ 	.short	(.L_477 - .L_476)
	.align		4
.L_476:
        /*008c*/ 	.word	index@(.nv.constant0._Z7vec_opNILi16384EEvPfS0_S0_S0_S0_i)
        /*0090*/ 	.short	0x0380
        /*0092*/ 	.short	0x002c


	//----- nvinfo : EIATTR_SW_WAR
	.align		4
.L_477:
        /*0094*/ 	.byte	0x04, 0x36
        /*0096*/ 	.short	(.L_479 - .L_478)
.L_478:
        /*0098*/ 	.word	0x00000008
.L_479:


//--------------------- .nv.info._Z7vec_opNILi8192EEvPfS0_S0_S0_S0_i --------------------------
	.section	.nv.info._Z7vec_opNILi8192EEvPfS0_S0_S0_S0_i,"",@"SHT_CUDA_INFO"
	.sectionflags	@""
	.align	4


	//----- nvinfo : EIATTR_CUDA_API_VERSION
	.align		4
        /*0000*/ 	.byte	0x04, 0x37
        /*0002*/ 	.short	(.L_481 - .L_480)
.L_480:
        /*0004*/ 	.word	0x00000082


	//----- nvinfo : EIATTR_KPARAM_INFO
	.align		4
.L_481:
        /*0008*/ 	.byte	0x04, 0x17
        /*000a*/ 	.short	(.L_483 - .L_482)
.L_482:
        /*000c*/ 	.word	0x00000000
        /*0010*/ 	.short	0x0005
        /*0012*/ 	.short	0x0028
        /*0014*/ 	.byte	0x00, 0xf0, 0x11, 0x00


	//----- nvinfo : EIATTR_KPARAM_INFO
	.align		4
.L_483:
        /*0018*/ 	.byte	0x04, 0x17
        /*001a*/ 	.short	(.L_485 - .L_484)
.L_484:
        /*001c*/ 	.word	0x00000000
        /*0020*/ 	.short	0x0004
        /*0022*/ 	.short	0x0020
        /*0024*/ 	.byte	0x00, 0xf5, 0x21, 0x00


	//----- nvinfo : EIATTR_KPARAM_INFO
	.align		4
.L_485:
        /*0028*/ 	.byte	0x04, 0x17
        /*002a*/ 	.short	(.L_487 - .L_486)
.L_486:
        /*002c*/ 	.word	0x00000000
        /*0030*/ 	.short	0x0003
        /*0032*/ 	.short	0x0018
        /*0034*/ 	.byte	0x00, 0xf5, 0x21, 0x00


	//----- nvinfo : EIATTR_KPARAM_INFO
	.align		4
.L_487:
        /*0038*/ 	.byte	0x04, 0x17
        /*003a*/ 	.short	(.L_489 - .L_488)
.L_488:
        /*003c*/ 	.word	0x00000000
        /*0040*/ 	.short	0x0002
        /*0042*/ 	.short	0x0010
        /*0044*/ 	.byte	0x00, 0xf5, 0x21, 0x00


	//----- nvinfo : EIATTR_KPARAM_INFO
	.align		4
.L_489:
        /*0048*/ 	.byte	0x04, 0x17
        /*004a*/ 	.short	(.L_491 - .L_490)
.L_490:
        /*004c*/ 	.word	0x00000000
        /*0050*/ 	.short	0x0001
        /*0052*/ 	.short	0x0008
        /*0054*/ 	.byte	0x00, 0xf5, 0x21, 0x00


	//----- nvinfo : EIATTR_KPARAM_INFO
	.align		4
.L_491:
        /*0058*/ 	.byte	0x04, 0x17
        /*005a*/ 	.short	(.L_493 - .L_492)
.L_492:
        /*005c*/ 	.word	0x00000000
        /*0060*/ 	.short	0x0000
        /*0062*/ 	.short	0x0000
        /*0064*/ 	.byte	0x00, 0xf5, 0x21, 0x00


	//----- nvinfo : EIATTR_SPARSE_MMA_MASK
	.align		4
.L_493:
        /*0068*/ 	.byte	0x03, 0x50
        /*006a*/ 	.short	0x0000


	//----- nvinfo : EIATTR_MAXREG_COUNT
	.align		4
        /*006c*/ 	.byte	0x03, 0x1b
        /*006e*/ 	.short	0x00ff


	//----- nvinfo : EIATTR_MERCURY_ISA_VERSION
	.align		4
        /*0070*/ 	.byte	0x03, 0x5f
        /*0072*/ 	.short	0x0101


	//----- nvinfo : EIATTR_VRC_CTA_INIT_COUNT
	.align		4
        /*0074*/ 	.byte	0x02, 0x4a
	.zero		1
	.zero		1


	//----- nvinfo : EIATTR_EXIT_INSTR_OFFSETS
	.align		4
        /*0078*/ 	.byte	0x04, 0x1c
        /*007a*/ 	.short	(.L_495 - .L_494)


	//   ....[0]....
.L_494:
        /*007c*/ 	.word	0x00000070


	//   ....[1]....
        /*0080*/ 	.word	0x000009f0


	//----- nvinfo : EIATTR_CBANK_PARAM_SIZE
	.align		4
.L_495:
        /*0084*/ 	.byte	0x03, 0x19
        /*0086*/ 	.short	0x002c


	//----- nvinfo : EIATTR_PARAM_CBANK
	.align		4
        /*0088*/ 	.byte	0x04, 0x0a
        /*008a*/ 	.short	(.L_497 - .L_496)
	.align		4
.L_496:
        /*008c*/ 	.word	index@(.nv.constant0._Z7vec_opNILi8192EEvPfS0_S0_S0_S0_i)
        /*0090*/ 	.short	0x0380
        /*0092*/ 	.short	0x002c


	//----- nvinfo : EIATTR_SW_WAR
	.align		4
.L_497:
        /*0094*/ 	.byte	0x04, 0x36
        /*0096*/ 	.short	(.L_499 - .L_498)
.L_498:
        /*0098*/ 	.word	0x00000008
.L_499:


//--------------------- .nv.info._Z7vec_opNILi4096EEvPfS0_S0_S0_S0_i --------------------------
	.section	.nv.info._Z7vec_opNILi4096EEvPfS0_S0_S0_S0_i,"",@"SHT_CUDA_INFO"
	.sectionflags	@""
	.align	4


	//----- nvinfo : EIATTR_CUDA_API_VERSION
	.align		4
        /*0000*/ 	.byte	0x04, 0x37
        /*0002*/ 	.short	(.L_501 - .L_500)
.L_500:
        /*0004*/ 	.word	0x00000082


	//----- nvinfo : EIATTR_KPARAM_INFO
	.align		4
.L_501:
        /*0008*/ 	.byte	0x04, 0x17
        /*000a*/ 	.short	(.L_503 - .L_502)
.L_502:
        /*000c*/ 	.word	0x00000000
        /*0010*/ 	.short	0x0005
        /*0012*/ 	.short	0x0028
        /*0014*/ 	.byte	0x00, 0xf0, 0x11, 0x00


	//----- nvinfo : EIATTR_KPARAM_INFO
	.align		4
.L_503:
        /*0018*/ 	.byte	0x04, 0x17
        /*001a*/ 	.short	(.L_505 - .L_504)
.L_504:
        /*001c*/ 	.word	0x00000000
        /*0020*/ 	.short	0x0004
        /*0022*/ 	.short	0x0020
        /*0024*/ 	.byte	0x00, 0xf5, 0x21, 0x00


	//----- nvinfo : EIATTR_KPARAM_INFO
	.align		4
.L_505:
        /*0028*/ 	.byte	0x04, 0x17
        /*002a*/ 	.short	(.L_507 - .L_506)
.L_506:
        /*002c*/ 	.word	0x00000000
        /*0030*/ 	.short	0x0003
        /*0032*/ 	.short	0x0018
        /*0034*/ 	.byte	0x00, 0xf5, 0x21, 0x00


	//----- nvinfo : EIATTR_KPARAM_INFO
	.align		4
.L_507:
        /*0038*/ 	.byte	0x04, 0x17
        /*003a*/ 	.short	(.L_509 - .L_508)
.L_508:
        /*003c*/ 	.word	0x00000000
        /*0040*/ 	.short	0x0002
        /*0042*/ 	.short	0x0010
        /*0044*/ 	.byte	0x00, 0xf5, 0x21, 0x00


	//----- nvinfo : EIATTR_KPARAM_INFO
	.align		4
.L_509:
        /*0048*/ 	.byte	0x04, 0x17
        /*004a*/ 	.short	(.L_511 - .L_510)
.L_510:
        /*004c*/ 	.word	0x00000000
        /*0050*/ 	.short	0x0001
        /*0052*/ 	.short	0x0008
        /*0054*/ 	.byte	0x00, 0xf5, 0x21, 0x00


	//----- nvinfo : EIATTR_KPARAM_INFO
	.align		4
.L_511:
        /*0058*/ 	.byte	0x04, 0x17
        /*005a*/ 	.short	(.L_513 - .L_512)
.L_512:
        /*005c*/ 	.word	0x00000000
        /*0060*/ 	.short	0x0000
        /*0062*/ 	.short	0x0000
        /*0064*/ 	.byte	0x00, 0xf5, 0x21, 0x00


	//----- nvinfo : EIATTR_SPARSE_MMA_MASK
	.align		4
.L_513:
        /*0068*/ 	.byte	0x03, 0x50
        /*006a*/ 	.short	0x0000


	//----- nvinfo : EIATTR_MAXREG_COUNT
	.align		4
        /*006c*/ 	.byte	0x03, 0x1b
        /*006e*/ 	.short	0x00ff


	//----- nvinfo : EIATTR_MERCURY_ISA_VERSION
	.align		4
        /*0070*/ 	.byte	0x03, 0x5f
        /*0072*/ 	.short	0x0101


	//----- nvinfo : EIATTR_VRC_CTA_INIT_COUNT
	.align		4
        /*0074*/ 	.byte	0x02, 0x4a
	.zero		1
	.zero		1


	//----- nvinfo : EIATTR_EXIT_INSTR_OFFSETS
	.align		4
        /*0078*/ 	.byte	0x04, 0x1c
        /*007a*/ 	.short	(.L_515 - .L_514)


	//   ....[0]....
.L_514:
        /*007c*/ 	.word	0x00000070


	//   ....[1]....
        /*0080*/ 	.word	0x000009f0


	//----- nvinfo : EIATTR_CBANK_PARAM_SIZE
	.align		4
.L_515:
        /*0084*/ 	.byte	0x03, 0x19
        /*0086*/ 	.short	0x002c


	//----- nvinfo : EIATTR_PARAM_CBANK
	.align		4
        /*0088*/ 	.byte	0x04, 0x0a
        /*008a*/ 	.short	(.L_517 - .L_516)
	.align		4
.L_516:
        /*008c*/ 	.word	index@(.nv.constant0._Z7vec_opNILi4096EEvPfS0_S0_S0_S0_i)
        /*0090*/ 	.short	0x0380
        /*0092*/ 	.short	0x002c


	//----- nvinfo : EIATTR_SW_WAR
	.align		4
.L_517:
        /*0094*/ 	.byte	0x04, 0x36
        /*0096*/ 	.short	(.L_519 - .L_518)
.L_518:
        /*0098*/ 	.word	0x00000008
.L_519:


//--------------------- .nv.info._Z7vec_opNILi2048EEvPfS0_S0_S0_S0_i --------------------------
	.section	.nv.info._Z7vec_opNILi2048EEvPfS0_S0_S0_S0_i,"",@"SHT_CUDA_INFO"
	.sectionflags	@""
	.align	4


	//----- nvinfo : EIATTR_CUDA_API_VERSION
	.align		4
        /*0000*/ 	.byte	0x04, 0x37
        /*0002*/ 	.short	(.L_521 - .L_520)
.L_520:
        /*0004*/ 	.word	0x00000082


	//----- nvinfo : EIATTR_KPARAM_INFO
	.align		4
.L_521:
        /*0008*/ 	.byte	0x04, 0x17
        /*000a*/ 	.short	(.L_523 - .L_522)
.L_522:
        /*000c*/ 	.word	0x00000000
        /*0010*/ 	.short	0x0005
        /*0012*/ 	.short	0x0028
        /*0014*/ 	.byte	0x00, 0xf0, 0x11, 0x00


	//----- nvinfo : EIATTR_KPARAM_INFO
	.align		4
.L_523:
        /*0018*/ 	.byte	0x04, 0x17
        /*001a*/ 	.short	(.L_525 - .L_524)
.L_524:
        /*001c*/ 	.word	0x00000000
        /*0020*/ 	.short	0x0004
        /*0022*/ 	.short	0x0020
        /*0024*/ 	.byte	0x00, 0xf5, 0x21, 0x00


	//----- nvinfo : EIATTR_KPARAM_INFO
	.align		4
.L_525:
        /*0028*/ 	.byte	0x04, 0x17
        /*002a*/ 	.short	(.L_527 - .L_526)
.L_526:
        /*002c*/ 	.word	0x00000000
        /*0030*/ 	.short	0x0003
        /*0032*/ 	.short	0x0018
        /*0034*/ 	.byte	0x00, 0xf5, 0x21, 0x00


	//----- nvinfo : EIATTR_KPARAM_INFO
	.align		4
.L_527:
        /*0038*/ 	.byte	0x04, 0x17
        /*003a*/ 	.short	(.L_529 - .L_528)
.L_528:
        /*003c*/ 	.word	0x00000000
        /*0040*/ 	.short	0x0002
        /*0042*/ 	.short	0x0010
        /*0044*/ 	.byte	0x00, 0xf5, 0x21, 0x00


	//----- nvinfo : EIATTR_KPARAM_INFO
	.align		4
.L_529:
        /*0048*/ 	.byte	0x04, 0x17
        /*004a*/ 	.short	(.L_531 - .L_530)
.L_530:
        /*004c*/ 	.word	0x00000000
        /*0050*/ 	.short	0x0001
        /*0052*/ 	.short	0x0008
        /*0054*/ 	.byte	0x00, 0xf5, 0x21, 0x00


	//----- nvinfo : EIATTR_KPARAM_INFO
	.align		4
.L_531:
        /*0058*/ 	.byte	0x04, 0x17
        /*005a*/ 	.short	(.L_533 - .L_532)
.L_532:
        /*005c*/ 	.word	0x00000000
        /*0060*/ 	.short	0x0000
        /*0062*/ 	.short	0x0000
        /*0064*/ 	.byte	0x00, 0xf5, 0x21, 0x00


	//----- nvinfo : EIATTR_SPARSE_MMA_MASK
	.align		4
.L_533:
        /*0068*/ 	.byte	0x03, 0x50
        /*006a*/ 	.short	0x0000


	//----- nvinfo : EIATTR_MAXREG_COUNT
	.align		4
        /*006c*/ 	.byte	0x03, 0x1b
        /*006e*/ 	.short	0x00ff


	//----- nvinfo : EIATTR_MERCURY_ISA_VERSION
	.align		4
        /*0070*/ 	.byte	0x03, 0x5f
        /*0072*/ 	.short	0x0101


	//----- nvinfo : EIATTR_VRC_CTA_INIT_COUNT
	.align		4
        /*0074*/ 	.byte	0x02, 0x4a
	.zero		1
	.zero		1


	//----- nvinfo : EIATTR_EXIT_INSTR_OFFSETS
	.align		4
        /*0078*/ 	.byte	0x04, 0x1c
        /*007a*/ 	.short	(.L_535 - .L_534)


	//   ....[0]....
.L_534:
        /*007c*/ 	.word	0x00000070


	//   ....[1]....
        /*0080*/ 	.word	0x000009f0


	//----- nvinfo : EIATTR_CBANK_PARAM_SIZE
	.align		4
.L_535:
        /*0084*/ 	.byte	0x03, 0x19
        /*0086*/ 	.short	0x002c


	//----- nvinfo : EIATTR_PARAM_CBANK
	.align		4
        /*0088*/ 	.byte	0x04, 0x0a
        /*008a*/ 	.short	(.L_537 - .L_536)
	.align		4
.L_536:
        /*008c*/ 	.word	index@(.nv.constant0._Z7vec_opNILi2048EEvPfS0_S0_S0_S0_i)
        /*0090*/ 	.short	0x0380
        /*0092*/ 	.short	0x002c


	//----- nvinfo : EIATTR_SW_WAR
	.align		4
.L_537:
        /*0094*/ 	.byte	0x04, 0x36
        /*0096*/ 	.short	(.L_539 - .L_538)
.L_538:
        /*0098*/ 	.word	0x00000008
.L_539:


//--------------------- .nv.info._Z7vec_opNILi1024EEvPfS0_S0_S0_S0_i --------------------------
	.section	.nv.info._Z7vec_opNILi1024EEvPfS0_S0_S0_S0_i,"",@"SHT_CUDA_INFO"
	.sectionflags	@""
	.align	4


	//----- nvinfo : EIATTR_CUDA_API_VERSION
	.align		4
        /*0000*/ 	.byte	0x04, 0x37
        /*0002*/ 	.short	(.L_541 - .L_540)
.L_540:
        /*0004*/ 	.word	0x00000082


	//----- nvinfo : EIATTR_KPARAM_INFO
	.align		4
.L_541:
        /*0008*/ 	.byte	0x04, 0x17
        /*000a*/ 	.short	(.L_543 - .L_542)
.L_542:
        /*000c*/ 	.word	0x00000000
        /*0010*/ 	.short	0x0005
        /*0012*/ 	.short	0x0028
        /*0014*/ 	.byte	0x00, 0xf0, 0x11, 0x00


	//----- nvinfo : EIATTR_KPARAM_INFO
	.align		4
.L_543:
        /*0018*/ 	.byte	0x04, 0x17
        /*001a*/ 	.short	(.L_545 - .L_544)
.L_544:
        /*001c*/ 	.word	0x00000000
        /*0020*/ 	.short	0x0004
        /*0022*/ 	.short	0x0020
        /*0024*/ 	.byte	0x00, 0xf5, 0x21, 0x00


	//----- nvinfo : EIATTR_KPARAM_INFO
	.align		4
.L_545:
        /*0028*/ 	.byte	0x04, 0x17
        /*002a*/ 	.short	(.L_547 - .L_546)
.L_546:
        /*002c*/ 	.word	0x00000000
        /*0030*/ 	.short	0x0003
        /*0032*/ 	.short	0x0018
        /*0034*/ 	.byte	0x00, 0xf5, 0x21, 0x00


	//----- nvinfo : EIATTR_KPARAM_INFO
	.align		4
.L_547:
        /*0038*/ 	.byte	0x04, 0x17
        /*003a*/ 	.short	(.L_549 - .L_548)
.L_548:
        /*003c*/ 	.word	0x00000000
        /*0040*/ 	.short	0x0002
        /*0042*/ 	.short	0x0010
        /*0044*/ 	.byte	0x00, 0xf5, 0x21, 0x00


	//----- nvinfo : EIATTR_KPARAM_INFO
	.align		4
.L_549:
        /*0048*/ 	.byte	0x04, 0x17
        /*004a*/ 	.short	(.L_551 - .L_550)
.L_550:
        /*004c*/ 	.word	0x00000000
        /*0050*/ 	.short	0x0001
        /*0052*/ 	.short	0x0008
        /*0054*/ 	.byte	0x00, 0xf5, 0x21, 0x00


	//----- nvinfo : EIATTR_KPARAM_INFO
	.align		4
.L_551:
        /*0058*/ 	.byte	0x04, 0x17
        /*005a*/ 	.short	(.L_553 - .L_552)
.L_552:
        /*005c*/ 	.word	0x00000000
        /*0060*/ 	.short	0x0000
        /*0062*/ 	.short	0x0000
        /*0064*/ 	.byte	0x00, 0xf5, 0x21, 0x00


	//----- nvinfo : EIATTR_SPARSE_MMA_MASK
	.align		4
.L_553:
        /*0068*/ 	.byte	0x03, 0x50
        /*006a*/ 	.short	0x0000


	//----- nvinfo : EIATTR_MAXREG_COUNT
	.align		4
        /*006c*/ 	.byte	0x03, 0x1b
        /*006e*/ 	.short	0x00ff


	//----- nvinfo : EIATTR_MERCURY_ISA_VERSION
	.align		4
        /*0070*/ 	.byte	0x03, 0x5f
        /*0072*/ 	.short	0x0101


	//----- nvinfo : EIATTR_VRC_CTA_INIT_COUNT
	.align		4
        /*0074*/ 	.byte	0x02, 0x4a
	.zero		1
	.zero		1


	//----- nvinfo : EIATTR_EXIT_INSTR_OFFSETS
	.align		4
        /*0078*/ 	.byte	0x04, 0x1c
        /*007a*/ 	.short	(.L_555 - .L_554)


	//   ....[0]....
.L_554:
        /*007c*/ 	.word	0x00000070


	//   ....[1]....
        /*0080*/ 	.word	0x000009f0


	//----- nvinfo : EIATTR_CBANK_PARAM_SIZE
	.align		4
.L_555:
        /*0084*/ 	.byte	0x03, 0x19
        /*0086*/ 	.short	0x002c


	//----- nvinfo : EIATTR_PARAM_CBANK
	.align		4
        /*0088*/ 	.byte	0x04, 0x0a
        /*008a*/ 	.short	(.L_557 - .L_556)
	.align		4
.L_556:
        /*008c*/ 	.word	index@(.nv.constant0._Z7vec_opNILi1024EEvPfS0_S0_S0_S0_i)
        /*0090*/ 	.short	0x0380
        /*0092*/ 	.short	0x002c


	//----- nvinfo : EIATTR_SW_WAR
	.align		4
.L_557:
        /*0094*/ 	.byte	0x04, 0x36
        /*0096*/ 	.short	(.L_559 - .L_558)
.L_558:
        /*0098*/ 	.word	0x00000008
.L_559:


//--------------------- .nv.info._Z7vec_opNILi768EEvPfS0_S0_S0_S0_i --------------------------
	.section	.nv.info._Z7vec_opNILi768EEvPfS0_S0_S0_S0_i,"",@"SHT_CUDA_INFO"
	.sectionflags	@""
	.align	4


	//----- nvinfo : EIATTR_CUDA_API_VERSION
	.align		4
        /*0000*/ 	.byte	0x04, 0x37
        /*0002*/ 	.short	(.L_561 - .L_560)
.L_560:
        /*0004*/ 	.word	0x00000082


	//----- nvinfo : EIATTR_KPARAM_INFO
	.align		4
.L_561:
        /*0008*/ 	.byte	0x04, 0x17
        /*000a*/ 	.short	(.L_563 - .L_562)
.L_562:
        /*000c*/ 	.word	0x00000000
        /*0010*/ 	.short	0x0005
        /*0012*/ 	.short	0x0028
        /*0014*/ 	.byte	0x00, 0xf0, 0x11, 0x00


	//----- nvinfo : EIATTR_KPARAM_INFO
	.align		4
.L_563:
        /*0018*/ 	.byte	0x04, 0x17
        /*001a*/ 	.short	(.L_565 - .L_564)
.L_564:
        /*001c*/ 	.word	0x00000000
        /*0020*/ 	.short	0x0004
        /*0022*/ 	.short	0x0020
        /*0024*/ 	.byte	0x00, 0xf5, 0x21, 0x00


	//----- nvinfo : EIATTR_KPARAM_INFO
	.align		4
.L_565:
        /*0028*/ 	.byte	0x04, 0x17
        /*002a*/ 	.short	(.L_567 - .L_566)
.L_566:
        /*002c*/ 	.word	0x00000000
        /*0030*/ 	.short	0x0003
        /*0032*/ 	.short	0x0018
        /*0034*/ 	.byte	0x00, 0xf5, 0x21, 0x00


	//----- nvinfo : EIATTR_KPARAM_INFO
	.align		4
.L_567:
        /*0038*/ 	.byte	0x04, 0x17
        /*003a*/ 	.short	(.L_569 - .L_568)
.L_568:
        /*003c*/ 	.word	0x00000000
        /*0040*/ 	.short	0x0002
        /*0042*/ 	.short	0x0010
        /*0044*/ 	.byte	0x00, 0xf5, 0x21, 0x00


	//----- nvinfo : EIATTR_KPARAM_INFO
	.align		4
.L_569:
        /*0048*/ 	.byte	0x04, 0x17
        /*004a*/ 	.short	(.L_571 - .L_570)
.L_570:
        /*004c*/ 	.word	0x00000000
        /*0050*/ 	.short	0x0001
        /*0052*/ 	.short	0x0008
        /*0054*/ 	.byte	0x00, 0xf5, 0x21, 0x00


	//----- nvinfo : EIATTR_KPARAM_INFO
	.align		4
.L_571:
        /*0058*/ 	.byte	0x04, 0x17
        /*005a*/ 	.short	(.L_573 - .L_572)
.L_572:
        /*005c*/ 	.word	0x00000000
        /*0060*/ 	.short	0x0000
        /*0062*/ 	.short	0x0000
        /*0064*/ 	.byte	0x00, 0xf5, 0x21, 0x00


	//----- nvinfo : EIATTR_SPARSE_MMA_MASK
	.align		4
.L_573:
        /*0068*/ 	.byte	0x03, 0x50
        /*006a*/ 	.short	0x0000


	//----- nvinfo : EIATTR_MAXREG_COUNT
	.align		4
        /*006c*/ 	.byte	0x03, 0x1b
        /*006e*/ 	.short	0x00ff


	//----- nvinfo : EIATTR_MERCURY_ISA_VERSION
	.align		4
        /*0070*/ 	.byte	0x03, 0x5f
        /*0072*/ 	.short	0x0101


	//----- nvinfo : EIATTR_VRC_CTA_INIT_COUNT
	.align		4
        /*0074*/ 	.byte	0x02, 0x4a
	.zero		1
	.zero		1


	//----- nvinfo : EIATTR_EXIT_INSTR_OFFSETS
	.align		4
        /*0078*/ 	.byte	0x04, 0x1c
        /*007a*/ 	.short	(.L_575 - .L_574)


	//   ....[0]....
.L_574:
        /*007c*/ 	.word	0x00000070


	//   ....[1]....
        /*0080*/ 	.word	0x00001980


	//----- nvinfo : EIATTR_CBANK_PARAM_SIZE
	.align		4
.L_575:
        /*0084*/ 	.byte	0x03, 0x19
        /*0086*/ 	.short	0x002c


	//----- nvinfo : EIATTR_PARAM_CBANK
	.align		4
        /*0088*/ 	.byte	0x04, 0x0a
        /*008a*/ 	.short	(.L_577 - .L_576)
	.align		4
.L_576:
        /*008c*/ 	.word	index@(.nv.constant0._Z7vec_opNILi768EEvPfS0_S0_S0_S0_i)
        /*0090*/ 	.short	0x0380
        /*0092*/ 	.short	0x002c


	//----- nvinfo : EIATTR_SW_WAR
	.align		4
.L_577:
        /*0094*/ 	.byte	0x04, 0x36
        /*0096*/ 	.short	(.L_579 - .L_578)
.L_578:
        /*0098*/ 	.word	0x00000008
.L_579:


//--------------------- .nv.info._Z7vec_opNILi512EEvPfS0_S0_S0_S0_i --------------------------
	.section	.nv.info._Z7vec_opNILi512EEvPfS0_S0_S0_S0_i,"",@"SHT_CUDA_INFO"
	.sectionflags	@""
	.align	4


	//----- nvinfo : EIATTR_CUDA_API_VERSION
	.align		4
        /*0000*/ 	.byte	0x04, 0x37
        /*0002*/ 	.short	(.L_581 - .L_580)
.L_580:
        /*0004*/ 	.word	0x00000082


	//----- nvinfo : EIATTR_KPARAM_INFO
	.align		4
.L_581:
        /*0008*/ 	.byte	0x04, 0x17
        /*000a*/ 	.short	(.L_583 - .L_582)
.L_582:
        /*000c*/ 	.word	0x00000000
        /*0010*/ 	.short	0x0005
        /*0012*/ 	.short	0x0028
        /*0014*/ 	.byte	0x00, 0xf0, 0x11, 0x00


	//----- nvinfo : EIATTR_KPARAM_INFO
	.align		4
.L_583:
        /*0018*/ 	.byte	0x04, 0x17
        /*001a*/ 	.short	(.L_585 - .L_584)
.L_584:
        /*001c*/ 	.word	0x00000000
        /*0020*/ 	.short	0x0004
        /*0022*/ 	.short	0x0020
        /*0024*/ 	.byte	0x00, 0xf5, 0x21, 0x00


	//----- nvinfo : EIATTR_KPARAM_INFO
	.align		4
.L_585:
        /*0028*/ 	.byte	0x04, 0x17
        /*002a*/ 	.short	(.L_587 - .L_586)
.L_586:
        /*002c*/ 	.word	0x00000000
        /*0030*/ 	.short	0x0003
        /*0032*/ 	.short	0x0018
        /*0034*/ 	.byte	0x00, 0xf5, 0x21, 0x00


	//----- nvinfo : EIATTR_KPARAM_INFO
	.align		4
.L_587:
        /*0038*/ 	.byte	0x04, 0x17
        /*003a*/ 	.short	(.L_589 - .L_588)
.L_588:
        /*003c*/ 	.word	0x00000000
        /*0040*/ 	.short	0x0002
        /*0042*/ 	.short	0x0010
        /*0044*/ 	.byte	0x00, 0xf5, 0x21, 0x00


	//----- nvinfo : EIATTR_KPARAM_INFO
	.align		4
.L_589:
        /*0048*/ 	.byte	0x04, 0x17
        /*004a*/ 	.short	(.L_591 - .L_590)
.L_590:
        /*004c*/ 	.word	0x00000000
        /*0050*/ 	.short	0x0001
        /*0052*/ 	.short	0x0008
        /*0054*/ 	.byte	0x00, 0xf5, 0x21, 0x00


	//----- nvinfo : EIATTR_KPARAM_INFO
	.align		4
.L_591:
        /*0058*/ 	.byte	0x04, 0x17
        /*005a*/ 	.short	(.L_593 - .L_592)
.L_592:
        /*005c*/ 	.word	0x00000000
        /*0060*/ 	.short	0x0000
        /*0062*/ 	.short	0x0000
        /*0064*/ 	.byte	0x00, 0xf5, 0x21, 0x00


	//----- nvinfo : EIATTR_SPARSE_MMA_MASK
	.align		4
.L_593:
        /*0068*/ 	.byte	0x03, 0x50
        /*006a*/ 	.short	0x0000


	//----- nvinfo : EIATTR_MAXREG_COUNT
	.align		4
        /*006c*/ 	.byte	0x03, 0x1b
        /*006e*/ 	.short	0x00ff


	//----- nvinfo : EIATTR_MERCURY_ISA_VERSION
	.align		4
        /*0070*/ 	.byte	0x03, 0x5f
        /*0072*/ 	.short	0x0101


	//----- nvinfo : EIATTR_VRC_CTA_INIT_COUNT
	.align		4
        /*0074*/ 	.byte	0x02, 0x4a
	.zero		1
	.zero		1


	//----- nvinfo : EIATTR_EXIT_INSTR_OFFSETS
	.align		4
        /*0078*/ 	.byte	0x04, 0x1c
        /*007a*/ 	.short	(.L_595 - .L_594)


	//   ....[0]....
.L_594:
        /*007c*/ 	.word	0x00000070


	//   ....[1]....
        /*0080*/ 	.word	0x00001180


	//----- nvinfo : EIATTR_CBANK_PARAM_SIZE
	.align		4
.L_595:
        /*0084*/ 	.byte	0x03, 0x19
        /*0086*/ 	.short	0x002c


	//----- nvinfo : EIATTR_PARAM_CBANK
	.align		4
        /*0088*/ 	.byte	0x04, 0x0a
        /*008a*/ 	.short	(.L_597 - .L_596)
	.align		4
.L_596:
        /*008c*/ 	.word	index@(.nv.constant0._Z7vec_opNILi512EEvPfS0_S0_S0_S0_i)
        /*0090*/ 	.short	0x0380
        /*0092*/ 	.short	0x002c


	//----- nvinfo : EIATTR_SW_WAR
	.align		4
.L_597:
        /*0094*/ 	.byte	0x04, 0x36
        /*0096*/ 	.short	(.L_599 - .L_598)
.L_598:
        /*0098*/ 	.word	0x00000008
.L_599:


//--------------------- .nv.info._Z7vec_opNILi256EEvPfS0_S0_S0_S0_i --------------------------
	.section	.nv.info._Z7vec_opNILi256EEvPfS0_S0_S0_S0_i,"",@"SHT_CUDA_INFO"
	.sectionflags	@""
	.align	4


	//----- nvinfo : EIATTR_CUDA_API_VERSION
	.align		4
        /*0000*/ 	.byte	0x04, 0x37
        /*0002*/ 	.short	(.L_601 - .L_600)
.L_600:
        /*0004*/ 	.word	0x00000082


	//----- nvinfo : EIATTR_KPARAM_INFO
	.align		4
.L_601:
        /*0008*/ 	.byte	0x04, 0x17
        /*000a*/ 	.short	(.L_603 - .L_602)
.L_602:
        /*000c*/ 	.word	0x00000000
        /*0010*/ 	.short	0x0005
        /*0012*/ 	.short	0x0028
        /*0014*/ 	.byte	0x00, 0xf0, 0x11, 0x00


	//----- nvinfo : EIATTR_KPARAM_INFO
	.align		4
.L_603:
        /*0018*/ 	.byte	0x04, 0x17
        /*001a*/ 	.short	(.L_605 - .L_604)
.L_604:
        /*001c*/ 	.word	0x00000000
        /*0020*/ 	.short	0x0004
        /*0022*/ 	.short	0x0020
        /*0024*/ 	.byte	0x00, 0xf5, 0x21, 0x00


	//----- nvinfo : EIATTR_KPARAM_INFO
	.align		4
.L_605:
        /*0028*/ 	.byte	0x04, 0x17
        /*002a*/ 	.short	(.L_607 - .L_606)
.L_606:
        /*002c*/ 	.word	0x00000000
        /*0030*/ 	.short	0x0003
        /*0032*/ 	.short	0x0018
        /*0034*/ 	.byte	0x00, 0xf5, 0x21, 0x00


	//----- nvinfo : EIATTR_KPARAM_INFO
	.align		4
.L_607:
        /*0038*/ 	.byte	0x04, 0x17
        /*003a*/ 	.short	(.L_609 - .L_608)
.L_608:
        /*003c*/ 	.word	0x00000000
        /*0040*/ 	.short	0x0002
        /*0042*/ 	.short	0x0010
        /*0044*/ 	.byte	0x00, 0xf5, 0x21, 0x00


	//----- nvinfo : EIATTR_KPARAM_INFO
	.align		4
.L_609:
        /*0048*/ 	.byte	0x04, 0x17
        /*004a*/ 	.short	(.L_611 - .L_610)
.L_610:
        /*004c*/ 	.word	0x00000000
        /*0050*/ 	.short	0x0001
        /*0052*/ 	.short	0x0008
        /*0054*/ 	.byte	0x00, 0xf5, 0x21, 0x00


	//----- nvinfo : EIATTR_KPARAM_INFO
	.align		4
.L_611:
        /*0058*/ 	.byte	0x04, 0x17
        /*005a*/ 	.short	(.L_613 - .L_612)
.L_612:
        /*005c*/ 	.word	0x00000000
        /*0060*/ 	.short	0x0000
        /*0062*/ 	.short	0x0000
        /*0064*/ 	.byte	0x00, 0xf5, 0x21, 0x00


	//----- nvinfo : EIATTR_SPARSE_MMA_MASK
	.align		4
.L_613:
        /*0068*/ 	.byte	0x03, 0x50
        /*006a*/ 	.short	0x0000


	//----- nvinfo : EIATTR_MAXREG_COUNT
	.align		4
        /*006c*/ 	.byte	0x03, 0x1b
        /*006e*/ 	.short	0x00ff


	//----- nvinfo : EIATTR_MERCURY_ISA_VERSION
	.align		4
        /*0070*/ 	.byte	0x03, 0x5f
        /*0072*/ 	.short	0x0101


	//----- nvinfo : EIATTR_VRC_CTA_INIT_COUNT
	.align		4
        /*0074*/ 	.byte	0x02, 0x4a
	.zero		1
	.zero		1


	//----- nvinfo : EIATTR_EXIT_INSTR_OFFSETS
	.align		4
        /*0078*/ 	.byte	0x04, 0x1c
        /*007a*/ 	.short	(.L_615 - .L_614)


	//   ....[0]....
.L_614:
        /*007c*/ 	.word	0x00000070


	//   ....[1]....
        /*0080*/ 	.word	0x00000980


	//----- nvinfo : EIATTR_CBANK_PARAM_SIZE
	.align		4
.L_615:
        /*0084*/ 	.byte	0x03, 0x19
        /*0086*/ 	.short	0x002c


	//----- nvinfo : EIATTR_PARAM_CBANK
	.align		4
        /*0088*/ 	.byte	0x04, 0x0a
        /*008a*/ 	.short	(.L_617 - .L_616)
	.align		4
.L_616:
        /*008c*/ 	.word	index@(.nv.constant0._Z7vec_opNILi256EEvPfS0_S0_S0_S0_i)
        /*0090*/ 	.short	0x0380
        /*0092*/ 	.short	0x002c


	//----- nvinfo : EIATTR_SW_WAR
	.align		4
.L_617:
        /*0094*/ 	.byte	0x04, 0x36
        /*0096*/ 	.short	(.L_619 - .L_618)
.L_618:
        /*0098*/ 	.word	0x00000008
.L_619:


//--------------------- .nv.info._Z7vec_opNILi128EEvPfS0_S0_S0_S0_i --------------------------
	.section	.nv.info._Z7vec_opNILi128EEvPfS0_S0_S0_S0_i,"",@"SHT_CUDA_INFO"
	.sectionflags	@""
	.align	4


	//----- nvinfo : EIATTR_CUDA_API_VERSION
	.align		4
        /*0000*/ 	.byte	0x04, 0x37
        /*0002*/ 	.short	(.L_621 - .L_620)
.L_620:
        /*0004*/ 	.word	0x00000082


	//----- nvinfo : EIATTR_KPARAM_INFO
	.align		4
.L_621:
        /*0008*/ 	.byte	0x04, 0x17
        /*000a*/ 	.short	(.L_623 - .L_622)
.L_622:
        /*000c*/ 	.word	0x00000000
        /*0010*/ 	.short	0x0005
        /*0012*/ 	.short	0x0028
        /*0014*/ 	.byte	0x00, 0xf0, 0x11, 0x00


	//----- nvinfo : EIATTR_KPARAM_INFO
	.align		4
.L_623:
        /*0018*/ 	.byte	0x04, 0x17
        /*001a*/ 	.short	(.L_625 - .L_624)
.L_624:
        /*001c*/ 	.word	0x00000000
        /*0020*/ 	.short	0x0004
        /*0022*/ 	.short	0x0020
        /*0024*/ 	.byte	0x00, 0xf5, 0x21, 0x00


	//----- nvinfo : EIATTR_KPARAM_INFO
	.align		4
.L_625:
        /*0028*/ 	.byte	0x04, 0x17
        /*002a*/ 	.short	(.L_627 - .L_626)
.L_626:
        /*002c*/ 	.word	0x00000000
        /*0030*/ 	.short	0x0003
        /*0032*/ 	.short	0x0018
        /*0034*/ 	.byte	0x00, 0xf5, 0x21, 0x00


	//----- nvinfo : EIATTR_KPARAM_INFO
	.align		4
.L_627:
        /*0038*/ 	.byte	0x04, 0x17
        /*003a*/ 	.short	(.L_629 - .L_628)
.L_628:
        /*003c*/ 	.word	0x00000000
        /*0040*/ 	.short	0x0002
        /*0042*/ 	.short	0x0010
        /*0044*/ 	.byte	0x00, 0xf5, 0x21, 0x00


	//----- nvinfo : EIATTR_KPARAM_INFO
	.align		4
.L_629:
        /*0048*/ 	.byte	0x04, 0x17
        /*004a*/ 	.short	(.L_631 - .L_630)
.L_630:
        /*004c*/ 	.word	0x00000000
        /*0050*/ 	.short	0x0001
        /*0052*/ 	.short	0x0008
        /*0054*/ 	.byte	0x00, 0xf5, 0x21, 0x00


	//----- nvinfo : EIATTR_KPARAM_INFO
	.align		4
.L_631:
        /*0058*/ 	.byte	0x04, 0x17
        /*005a*/ 	.short	(.L_633 - .L_632)
.L_632:
        /*005c*/ 	.word	0x00000000
        /*0060*/ 	.short	0x0000
        /*0062*/ 	.short	0x0000
        /*0064*/ 	.byte	0x00, 0xf5, 0x21, 0x00


	//----- nvinfo : EIATTR_SPARSE_MMA_MASK
	.align		4
.L_633:
        /*0068*/ 	.byte	0x03, 0x50
        /*006a*/ 	.short	0x0000


	//----- nvinfo : EIATTR_MAXREG_COUNT
	.align		4
        /*006c*/ 	.byte	0x03, 0x1b
        /*006e*/ 	.short	0x00ff


	//----- nvinfo : EIATTR_MERCURY_ISA_VERSION
	.align		4
        /*0070*/ 	.byte	0x03, 0x5f
        /*0072*/ 	.short	0x0101


	//----- nvinfo : EIATTR_VRC_CTA_INIT_COUNT
	.align		4
        /*0074*/ 	.byte	0x02, 0x4a
	.zero		1
	.zero		1


	//----- nvinfo : EIATTR_EXIT_INSTR_OFFSETS
	.align		4
        /*0078*/ 	.byte	0x04, 0x1c
        /*007a*/ 	.short	(.L_635 - .L_634)


	//   ....[0]....
.L_634:
        /*007c*/ 	.word	0x00000070


	//   ....[1]....
        /*0080*/ 	.word	0x00000580


	//----- nvinfo : EIATTR_CBANK_PARAM_SIZE
	.align		4
.L_635:
        /*0084*/ 	.byte	0x03, 0x19
        /*0086*/ 	.short	0x002c


	//----- nvinfo : EIATTR_PARAM_CBANK
	.align		4
        /*0088*/ 	.byte	0x04, 0x0a
        /*008a*/ 	.short	(.L_637 - .L_636)
	.align		4
.L_636:
        /*008c*/ 	.word	index@(.nv.constant0._Z7vec_opNILi128EEvPfS0_S0_S0_S0_i)
        /*0090*/ 	.short	0x0380
        /*0092*/ 	.short	0x002c


	//----- nvinfo : EIATTR_SW_WAR
	.align		4
.L_637:
        /*0094*/ 	.byte	0x04, 0x36
        /*0096*/ 	.short	(.L_639 - .L_638)
.L_638:
        /*0098*/ 	.word	0x00000008
.L_639:


//--------------------- .nv.info._Z7vec_opNILi64EEvPfS0_S0_S0_S0_i --------------------------
	.section	.nv.info._Z7vec_opNILi64EEvPfS0_S0_S0_S0_i,"",@"SHT_CUDA_INFO"
	.sectionflags	@""
	.align	4


	//----- nvinfo : EIATTR_CUDA_API_VERSION
	.align		4
        /*0000*/ 	.byte	0x04, 0x37
        /*0002*/ 	.short	(.L_641 - .L_640)
.L_640:
        /*0004*/ 	.word	0x00000082


	//----- nvinfo : EIATTR_KPARAM_INFO
	.align		4
.L_641:
        /*0008*/ 	.byte	0x04, 0x17
        /*000a*/ 	.short	(.L_643 - .L_642)
.L_642:
        /*000c*/ 	.word	0x00000000
        /*0010*/ 	.short	0x0005
        /*0012*/ 	.short	0x0028
        /*0014*/ 	.byte	0x00, 0xf0, 0x11, 0x00


	//----- nvinfo : EIATTR_KPARAM_INFO
	.align		4
.L_643:
        /*0018*/ 	.byte	0x04, 0x17
        /*001a*/ 	.short	(.L_645 - .L_644)
.L_644:
        /*001c*/ 	.word	0x00000000
        /*0020*/ 	.short	0x0004
        /*0022*/ 	.short	0x0020
        /*0024*/ 	.byte	0x00, 0xf5, 0x21, 0x00


	//----- nvinfo : EIATTR_KPARAM_INFO
	.align		4
.L_645:
        /*0028*/ 	.byte	0x04, 0x17
        /*002a*/ 	.short	(.L_647 - .L_646)
.L_646:
        /*002c*/ 	.word	0x00000000
        /*0030*/ 	.short	0x0003
        /*0032*/ 	.short	0x0018
        /*0034*/ 	.byte	0x00, 0xf5, 0x21, 0x00


	//----- nvinfo : EIATTR_KPARAM_INFO
	.align		4
.L_647:
        /*0038*/ 	.byte	0x04, 0x17
        /*003a*/ 	.short	(.L_649 - .L_648)
.L_648:
        /*003c*/ 	.word	0x00000000
        /*0040*/ 	.short	0x0002
        /*0042*/ 	.short	0x0010
        /*0044*/ 	.byte	0x00, 0xf5, 0x21, 0x00


	//----- nvinfo : EIATTR_KPARAM_INFO
	.align		4
.L_649:
        /*0048*/ 	.byte	0x04, 0x17
        /*004a*/ 	.short	(.L_651 - .L_650)
.L_650:
        /*004c*/ 	.word	0x00000000
        /*0050*/ 	.short	0x0001
        /*0052*/ 	.short	0x0008
        /*0054*/ 	.byte	0x00, 0xf5, 0x21, 0x00


	//----- nvinfo : EIATTR_KPARAM_INFO
	.align		4
.L_651:
        /*0058*/ 	.byte	0x04, 0x17
        /*005a*/ 	.short	(.L_653 - .L_652)
.L_652:
        /*005c*/ 	.word	0x00000000
        /*0060*/ 	.short	0x0000
        /*0062*/ 	.short	0x0000
        /*0064*/ 	.byte	0x00, 0xf5, 0x21, 0x00


	//----- nvinfo : EIATTR_SPARSE_MMA_MASK
	.align		4
.L_653:
        /*0068*/ 	.byte	0x03, 0x50
        /*006a*/ 	.short	0x0000


	//----- nvinfo : EIATTR_MAXREG_COUNT
	.align		4
        /*006c*/ 	.byte	0x03, 0x1b
        /*006e*/ 	.short	0x00ff


	//----- nvinfo : EIATTR_MERCURY_ISA_VERSION
	.align		4
        /*0070*/ 	.byte	0x03, 0x5f
        /*0072*/ 	.short	0x0101


	//----- nvinfo : EIATTR_VRC_CTA_INIT_COUNT
	.align		4
        /*0074*/ 	.byte	0x02, 0x4a
	.zero		1
	.zero		1


	//----- nvinfo : EIATTR_EXIT_INSTR_OFFSETS
	.align		4
        /*0078*/ 	.byte	0x04, 0x1c
        /*007a*/ 	.short	(.L_655 - .L_654)


	//   ....[0]....
.L_654:
        /*007c*/ 	.word	0x00000070


	//   ....[1]....
        /*0080*/ 	.word	0x00000380


	//----- nvinfo : EIATTR_CBANK_PARAM_SIZE
	.align		4
.L_655:
        /*0084*/ 	.byte	0x03, 0x19
        /*0086*/ 	.short	0x002c


	//----- nvinfo : EIATTR_PARAM_CBANK
	.align		4
        /*0088*/ 	.byte	0x04, 0x0a
        /*008a*/ 	.short	(.L_657 - .L_656)
	.align		4
.L_656:
        /*008c*/ 	.word	index@(.nv.constant0._Z7vec_opNILi64EEvPfS0_S0_S0_S0_i)
        /*0090*/ 	.short	0x0380
        /*0092*/ 	.short	0x002c


	//----- nvinfo : EIATTR_SW_WAR
	.align		4
.L_657:
        /*0094*/ 	.byte	0x04, 0x36
        /*0096*/ 	.short	(.L_659 - .L_658)
.L_658:
        /*0098*/ 	.word	0x00000008
.L_659:


//--------------------- .nv.info._Z7vec_opNILi32EEvPfS0_S0_S0_S0_i --------------------------
	.section	.nv.info._Z7vec_opNILi32EEvPfS0_S0_S0_S0_i,"",@"SHT_CUDA_INFO"
	.sectionflags	@""
	.align	4


	//----- nvinfo : EIATTR_CUDA_API_VERSION
	.align		4
        /*0000*/ 	.byte	0x04, 0x37
        /*0002*/ 	.short	(.L_661 - .L_660)
.L_660:
        /*0004*/ 	.word	0x00000082


	//----- nvinfo : EIATTR_KPARAM_INFO
	.align		4
.L_661:
        /*0008*/ 	.byte	0x04, 0x17
        /*000a*/ 	.short	(.L_663 - .L_662)
.L_662:
        /*000c*/ 	.word	0x00000000
        /*0010*/ 	.short	0x0005
        /*0012*/ 	.short	0x0028
        /*0014*/ 	.byte	0x00, 0xf0, 0x11, 0x00


	//----- nvinfo : EIATTR_KPARAM_INFO
	.align		4
.L_663:
        /*0018*/ 	.byte	0x04, 0x17
        /*001a*/ 	.short	(.L_665 - .L_664)
.L_664:
        /*001c*/ 	.word	0x00000000
        /*0020*/ 	.short	0x0004
        /*0022*/ 	.short	0x0020
        /*0024*/ 	.byte	0x00, 0xf5, 0x21, 0x00


	//----- nvinfo : EIATTR_KPARAM_INFO
	.align		4
.L_665:
        /*0028*/ 	.byte	0x04, 0x17
        /*002a*/ 	.short	(.L_667 - .L_666)
.L_666:
        /*002c*/ 	.word	0x00000000
        /*0030*/ 	.short	0x0003
        /*0032*/ 	.short	0x0018
        /*0034*/ 	.byte	0x00, 0xf5, 0x21, 0x00


	//----- nvinfo : EIATTR_KPARAM_INFO
	.align		4
.L_667:
        /*0038*/ 	.byte	0x04, 0x17
        /*003a*/ 	.short	(.L_669 - .L_668)
.L_668:
        /*003c*/ 	.word	0x00000000
        /*0040*/ 	.short	0x0002
        /*0042*/ 	.short	0x0010
        /*0044*/ 	.byte	0x00, 0xf5, 0x21, 0x00


	//----- nvinfo : EIATTR_KPARAM_INFO
	.align		4
.L_669:
        /*0048*/ 	.byte	0x04, 0x17
        /*004a*/ 	.short	(.L_671 - .L_670)
.L_670:
        /*004c*/ 	.word	0x00000000
        /*0050*/ 	.short	0x0001
        /*0052*/ 	.short	0x0008
        /*0054*/ 	.byte	0x00, 0xf5, 0x21, 0x00


	//----- nvinfo : EIATTR_KPARAM_INFO
	.align		4
.L_671:
        /*0058*/ 	.byte	0x04, 0x17
        /*005a*/ 	.short	(.L_673 - .L_672)
.L_672:
        /*005c*/ 	.word	0x00000000
        /*0060*/ 	.short	0x0000
        /*0062*/ 	.short	0x0000
        /*0064*/ 	.byte	0x00, 0xf5, 0x21, 0x00


	//----- nvinfo : EIATTR_SPARSE_MMA_MASK
	.align		4
.L_673:
        /*0068*/ 	.byte	0x03, 0x50
        /*006a*/ 	.short	0x0000


	//----- nvinfo : EIATTR_MAXREG_COUNT
	.align		4
        /*006c*/ 	.byte	0x03, 0x1b
        /*006e*/ 	.short	0x00ff


	//----- nvinfo : EIATTR_MERCURY_ISA_VERSION
	.align		4
        /*0070*/ 	.byte	0x03, 0x5f
        /*0072*/ 	.short	0x0101


	//----- nvinfo : EIATTR_VRC_CTA_INIT_COUNT
	.align		4
        /*0074*/ 	.byte	0x02, 0x4a
	.zero		1
	.zero		1


	//----- nvinfo : EIATTR_EXIT_INSTR_OFFSETS
	.align		4
        /*0078*/ 	.byte	0x04, 0x1c
        /*007a*/ 	.short	(.L_675 - .L_674)


	//   ....[0]....
.L_674:
        /*007c*/ 	.word	0x00000070


	//   ....[1]....
        /*0080*/ 	.word	0x00000280


	//----- nvinfo : EIATTR_CBANK_PARAM_SIZE
	.align		4
.L_675:
        /*0084*/ 	.byte	0x03, 0x19
        /*0086*/ 	.short	0x002c


	//----- nvinfo : EIATTR_PARAM_CBANK
	.align		4
        /*0088*/ 	.byte	0x04, 0x0a
        /*008a*/ 	.short	(.L_677 - .L_676)
	.align		4
.L_676:
        /*008c*/ 	.word	index@(.nv.constant0._Z7vec_opNILi32EEvPfS0_S0_S0_S0_i)
        /*0090*/ 	.short	0x0380
        /*0092*/ 	.short	0x002c


	//----- nvinfo : EIATTR_SW_WAR
	.align		4
.L_677:
        /*0094*/ 	.byte	0x04, 0x36
        /*0096*/ 	.short	(.L_679 - .L_678)
.L_678:
        /*0098*/ 	.word	0x00000008
.L_679:


//--------------------- .nv.info._Z7vec_opNILi16EEvPfS0_S0_S0_S0_i --------------------------
	.section	.nv.info._Z7vec_opNILi16EEvPfS0_S0_S0_S0_i,"",@"SHT_CUDA_INFO"
	.sectionflags	@""
	.align	4


	//----- nvinfo : EIATTR_CUDA_API_VERSION
	.align		4
        /*0000*/ 	.byte	0x04, 0x37
        /*0002*/ 	.short	(.L_681 - .L_680)
.L_680:
        /*0004*/ 	.word	0x00000082


	//----- nvinfo : EIATTR_KPARAM_INFO
	.align		4
.L_681:
        /*0008*/ 	.byte	0x04, 0x17
        /*000a*/ 	.short	(.L_683 - .L_682)
.L_682:
        /*000c*/ 	.word	0x00000000
        /*0010*/ 	.short	0x0005
        /*0012*/ 	.short	0x0028
        /*0014*/ 	.byte	0x00, 0xf0, 0x11, 0x00


	//----- nvinfo : EIATTR_KPARAM_INFO
	.align		4
.L_683:
        /*0018*/ 	.byte	0x04, 0x17
        /*001a*/ 	.short	(.L_685 - .L_684)
.L_684:
        /*001c*/ 	.word	0x00000000
        /*0020*/ 	.short	0x0004
        /*0022*/ 	.short	0x0020
        /*0024*/ 	.byte	0x00, 0xf5, 0x21, 0x00


	//----- nvinfo : EIATTR_KPARAM_INFO
	.align		4
.L_685:
        /*0028*/ 	.byte	0x04, 0x17
        /*002a*/ 	.short	(.L_687 - .L_686)
.L_686:
        /*002c*/ 	.word	0x00000000
        /*0030*/ 	.short	0x0003
        /*0032*/ 	.short	0x0018
        /*0034*/ 	.byte	0x00, 0xf5, 0x21, 0x00


	//----- nvinfo : EIATTR_KPARAM_INFO
	.align		4
.L_687:
        /*0038*/ 	.byte	0x04, 0x17
        /*003a*/ 	.short	(.L_689 - .L_688)
.L_688:
        /*003c*/ 	.word	0x00000000
        /*0040*/ 	.short	0x0002
        /*0042*/ 	.short	0x0010
        /*0044*/ 	.byte	0x00, 0xf5, 0x21, 0x00


	//----- nvinfo : EIATTR_KPARAM_INFO
	.align		4
.L_689:
        /*0048*/ 	.byte	0x04, 0x17
        /*004a*/ 	.short	(.L_691 - .L_690)
.L_690:
        /*004c*/ 	.word	0x00000000
        /*0050*/ 	.short	0x0001
        /*0052*/ 	.short	0x0008
        /*0054*/ 	.byte	0x00, 0xf5, 0x21, 0x00


	//----- nvinfo : EIATTR_KPARAM_INFO
	.align		4
.L_691:
        /*0058*/ 	.byte	0x04, 0x17
        /*005a*/ 	.short	(.L_693 - .L_692)
.L_692:
        /*005c*/ 	.word	0x00000000
        /*0060*/ 	.short	0x0000
        /*0062*/ 	.short	0x0000
        /*0064*/ 	.byte	0x00, 0xf5, 0x21, 0x00


	//----- nvinfo : EIATTR_SPARSE_MMA_MASK
	.align		4
.L_693:
        /*0068*/ 	.byte	0x03, 0x50
        /*006a*/ 	.short	0x0000


	//----- nvinfo : EIATTR_MAXREG_COUNT
	.align		4
        /*006c*/ 	.byte	0x03, 0x1b
        /*006e*/ 	.short	0x00ff


	//----- nvinfo : EIATTR_MERCURY_ISA_VERSION
	.align		4
        /*0070*/ 	.byte	0x03, 0x5f
        /*0072*/ 	.short	0x0101


	//----- nvinfo : EIATTR_VRC_CTA_INIT_COUNT
	.align		4
        /*0074*/ 	.byte	0x02, 0x4a
	.zero		1
	.zero		1


	//----- nvinfo : EIATTR_EXIT_INSTR_OFFSETS
	.align		4
        /*0078*/ 	.byte	0x04, 0x1c
        /*007a*/ 	.short	(.L_695 - .L_694)


	//   ....[0]....
.L_694:
        /*007c*/ 	.word	0x00000070


	//   ....[1]....
        /*0080*/ 	.word	0x00000200


	//----- nvinfo : EIATTR_CBANK_PARAM_SIZE
	.align		4
.L_695:
        /*0084*/ 	.byte	0x03, 0x19
        /*0086*/ 	.short	0x002c


	//----- nvinfo : EIATTR_PARAM_CBANK
	.align		4
        /*0088*/ 	.byte	0x04, 0x0a
        /*008a*/ 	.short	(.L_697 - .L_696)
	.align		4
.L_696:
        /*008c*/ 	.word	index@(.nv.constant0._Z7vec_opNILi16EEvPfS0_S0_S0_S0_i)
        /*0090*/ 	.short	0x0380
        /*0092*/ 	.short	0x002c


	//----- nvinfo : EIATTR_SW_WAR
	.align		4
.L_697:
        /*0094*/ 	.byte	0x04, 0x36
        /*0096*/ 	.short	(.L_699 - .L_698)
.L_698:
        /*0098*/ 	.word	0x00000008
.L_699:


//--------------------- .nv.info._Z7vec_opNILi8EEvPfS0_S0_S0_S0_i --------------------------
	.section	.nv.info._Z7vec_opNILi8EEvPfS0_S0_S0_S0_i,"",@"SHT_CUDA_INFO"
	.sectionflags	@""
	.align	4


	//----- nvinfo : EIATTR_CUDA_API_VERSION
	.align		4
        /*0000*/ 	.byte	0x04, 0x37
        /*0002*/ 	.short	(.L_701 - .L_700)
.L_700:
        /*0004*/ 	.word	0x00000082


	//----- nvinfo : EIATTR_KPARAM_INFO
	.align		4
.L_701:
        /*0008*/ 	.byte	0x04, 0x17
        /*000a*/ 	.short	(.L_703 - .L_702)
.L_702:
        /*000c*/ 	.word	0x00000000
        /*0010*/ 	.short	0x0005
        /*0012*/ 	.short	0x0028
        /*0014*/ 	.byte	0x00, 0xf0, 0x11, 0x00


	//----- nvinfo : EIATTR_KPARAM_INFO
	.align		4
.L_703:
        /*0018*/ 	.byte	0x04, 0x17
        /*001a*/ 	.short	(.L_705 - .L_704)
.L_704:
        /*001c*/ 	.word	0x00000000
        /*0020*/ 	.short	0x0004
        /*0022*/ 	.short	0x0020
        /*0024*/ 	.byte	0x00, 0xf5, 0x21, 0x00


	//----- nvinfo : EIATTR_KPARAM_INFO
	.align		4
.L_705:
        /*0028*/ 	.byte	0x04, 0x17
        /*002a*/ 	.short	(.L_707 - .L_706)
.L_706:
        /*002c*/ 	.word	0x00000000
        /*0030*/ 	.short	0x0003
        /*0032*/ 	.short	0x0018
        /*0034*/ 	.byte	0x00, 0xf5, 0x21, 0x00


	//----- nvinfo : EIATTR_KPARAM_INFO
	.align		4
.L_707:
        /*0038*/ 	.byte	0x04, 0x17
        /*003a*/ 	.short	(.L_709 - .L_708)
.L_708:
        /*003c*/ 	.word	0x00000000
        /*0040*/ 	.short	0x0002
        /*0042*/ 	.short	0x0010
        /*0044*/ 	.byte	0x00, 0xf5, 0x21, 0x00


	//----- nvinfo : EIATTR_KPARAM_INFO
	.align		4
.L_709:
        /*0048*/ 	.byte	0x04, 0x17
        /*004a*/ 	.short	(.L_711 - .L_710)
.L_710:
        /*004c*/ 	.word	0x00000000
        /*0050*/ 	.short	0x0001
        /*0052*/ 	.short	0x0008
        /*0054*/ 	.byte	0x00, 0xf5, 0x21, 0x00


	//----- nvinfo : EIATTR_KPARAM_INFO
	.align		4
.L_711:
        /*0058*/ 	.byte	0x04, 0x17
        /*005a*/ 	.short	(.L_713 - .L_712)
.L_712:
        /*005c*/ 	.word	0x00000000
        /*0060*/ 	.short	0x0000
        /*0062*/ 	.short	0x0000
        /*0064*/ 	.byte	0x00, 0xf5, 0x21, 0x00


	//----- nvinfo : EIATTR_SPARSE_MMA_MASK
	.align		4
.L_713:
        /*0068*/ 	.byte	0x03, 0x50
        /*006a*/ 	.short	0x0000


	//----- nvinfo : EIATTR_MAXREG_COUNT
	.align		4
        /*006c*/ 	.byte	0x03, 0x1b
        /*006e*/ 	.short	0x00ff


	//----- nvinfo : EIATTR_MERCURY_ISA_VERSION
	.align		4
        /*0070*/ 	.byte	0x03, 0x5f
        /*0072*/ 	.short	0x0101


	//----- nvinfo : EIATTR_VRC_CTA_INIT_COUNT
	.align		4
        /*0074*/ 	.byte	0x02, 0x4a
	.zero		1
	.zero		1


	//----- nvinfo : EIATTR_EXIT_INSTR_OFFSETS
	.align		4
        /*0078*/ 	.byte	0x04, 0x1c
        /*007a*/ 	.short	(.L_715 - .L_714)


	//   ....[0]....
.L_714:
        /*007c*/ 	.word	0x00000070


	//   ....[1]....
        /*0080*/ 	.word	0x000001c0


	//----- nvinfo : EIATTR_CBANK_PARAM_SIZE
	.align		4
.L_715:
        /*0084*/ 	.byte	0x03, 0x19
        /*0086*/ 	.short	0x002c


	//----- nvinfo : EIATTR_PARAM_CBANK
	.align		4
        /*0088*/ 	.byte	0x04, 0x0a
        /*008a*/ 	.short	(.L_717 - .L_716)
	.align		4
.L_716:
        /*008c*/ 	.word	index@(.nv.constant0._Z7vec_opNILi8EEvPfS0_S0_S0_S0_i)
        /*0090*/ 	.short	0x0380
        /*0092*/ 	.short	0x002c


	//----- nvinfo : EIATTR_SW_WAR
	.align		4
.L_717:
        /*0094*/ 	.byte	0x04, 0x36
        /*0096*/ 	.short	(.L_719 - .L_718)
.L_718:
        /*0098*/ 	.word	0x00000008
.L_719:


//--------------------- .nv.info._Z7vec_opNILi4EEvPfS0_S0_S0_S0_i --------------------------
	.section	.nv.info._Z7vec_opNILi4EEvPfS0_S0_S0_S0_i,"",@"SHT_CUDA_INFO"
	.sectionflags	@""
	.align	4


	//----- nvinfo : EIATTR_CUDA_API_VERSION
	.align		4
        /*0000*/ 	.byte	0x04, 0x37
        /*0002*/ 	.short	(.L_721 - .L_720)
.L_720:
        /*0004*/ 	.word	0x00000082


	//----- nvinfo : EIATTR_KPARAM_INFO
	.align		4
.L_721:
        /*0008*/ 	.byte	0x04, 0x17
        /*000a*/ 	.short	(.L_723 - .L_722)
.L_722:
        /*000c*/ 	.word	0x00000000
        /*0010*/ 	.short	0x0005
        /*0012*/ 	.short	0x0028
        /*0014*/ 	.byte	0x00, 0xf0, 0x11, 0x00


	//----- nvinfo : EIATTR_KPARAM_INFO
	.align		4
.L_723:
        /*0018*/ 	.byte	0x04, 0x17
        /*001a*/ 	.short	(.L_725 - .L_724)
.L_724:
        /*001c*/ 	.word	0x00000000
        /*0020*/ 	.short	0x0004
        /*0022*/ 	.short	0x0020
        /*0024*/ 	.byte	0x00, 0xf5, 0x21, 0x00


	//----- nvinfo : EIATTR_KPARAM_INFO
	.align		4
.L_725:
        /*0028*/ 	.byte	0x04, 0x17
        /*002a*/ 	.short	(.L_727 - .L_726)
.L_726:
        /*002c*/ 	.word	0x00000000
        /*0030*/ 	.short	0x0003
        /*0032*/ 	.short	0x0018
        /*0034*/ 	.byte	0x00, 0xf5, 0x21, 0x00


	//----- nvinfo : EIATTR_KPARAM_INFO
	.align		4
.L_727:
        /*0038*/ 	.byte	0x04, 0x17
        /*003a*/ 	.short	(.L_729 - .L_728)
.L_728:
        /*003c*/ 	.word	0x00000000
        /*0040*/ 	.short	0x0002
        /*0042*/ 	.short	0x0010
        /*0044*/ 	.byte	0x00, 0xf5, 0x21, 0x00


	//----- nvinfo : EIATTR_KPARAM_INFO
	.align		4
.L_729:
        /*0048*/ 	.byte	0x04, 0x17
        /*004a*/ 	.short	(.L_731 - .L_730)
.L_730:
        /*004c*/ 	.word	0x00000000
        /*0050*/ 	.short	0x0001
        /*0052*/ 	.short	0x0008
        /*0054*/ 	.byte	0x00, 0xf5, 0x21, 0x00


	//----- nvinfo : EIATTR_KPARAM_INFO
	.align		4
.L_731:
        /*0058*/ 	.byte	0x04, 0x17
        /*005a*/ 	.short	(.L_733 - .L_732)
.L_732:
        /*005c*/ 	.word	0x00000000
        /*0060*/ 	.short	0x0000
        /*0062*/ 	.short	0x0000
        /*0064*/ 	.byte	0x00, 0xf5, 0x21, 0x00


	//----- nvinfo : EIATTR_SPARSE_MMA_MASK
	.align		4
.L_733:
        /*0068*/ 	.byte	0x03, 0x50
        /*006a*/ 	.short	0x0000


	//----- nvinfo : EIATTR_MAXREG_COUNT
	.align		4
        /*006c*/ 	.byte	0x03, 0x1b
        /*006e*/ 	.short	0x00ff


	//----- nvinfo : EIATTR_MERCURY_ISA_VERSION
	.align		4
        /*0070*/ 	.byte	0x03, 0x5f
        /*0072*/ 	.short	0x0101


	//----- nvinfo : EIATTR_VRC_CTA_INIT_COUNT
	.align		4
        /*0074*/ 	.byte	0x02, 0x4a
	.zero		1
	.zero		1


	//----- nvinfo : EIATTR_EXIT_INSTR_OFFSETS
	.align		4
        /*0078*/ 	.byte	0x04, 0x1c
        /*007a*/ 	.short	(.L_735 - .L_734)


	//   ....[0]....
.L_734:
        /*007c*/ 	.word	0x00000070


	//   ....[1]....
        /*0080*/ 	.word	0x000001a0


	//----- nvinfo : EIATTR_CBANK_PARAM_SIZE
	.align		4
.L_735:
        /*0084*/ 	.byte	0x03, 0x19
        /*0086*/ 	.short	0x002c


	//----- nvinfo : EIATTR_PARAM_CBANK
	.align		4
        /*0088*/ 	.byte	0x04, 0x0a
        /*008a*/ 	.short	(.L_737 - .L_736)
	.align		4
.L_736:
        /*008c*/ 	.word	index@(.nv.constant0._Z7vec_opNILi4EEvPfS0_S0_S0_S0_i)
        /*0090*/ 	.short	0x0380
        /*0092*/ 	.short	0x002c


	//----- nvinfo : EIATTR_SW_WAR
	.align		4
.L_737:
        /*0094*/ 	.byte	0x04, 0x36
        /*0096*/ 	.short	(.L_739 - .L_738)
.L_738:
        /*0098*/ 	.word	0x00000008
.L_739:


//--------------------- .nv.info._Z7vec_opNILi2EEvPfS0_S0_S0_S0_i --------------------------
	.section	.nv.info._Z7vec_opNILi2EEvPfS0_S0_S0_S0_i,"",@"SHT_CUDA_INFO"
	.sectionflags	@""
	.align	4


	//----- nvinfo : EIATTR_CUDA_API_VERSION
	.align		4
        /*0000*/ 	.byte	0x04, 0x37
        /*0002*/ 	.short	(.L_741 - .L_740)
.L_740:
        /*0004*/ 	.word	0x00000082


	//----- nvinfo : EIATTR_KPARAM_INFO
	.align		4
.L_741:
        /*0008*/ 	.byte	0x04, 0x17
        /*000a*/ 	.short	(.L_743 - .L_742)
.L_742:
        /*000c*/ 	.word	0x00000000
        /*0010*/ 	.short	0x0005
        /*0012*/ 	.short	0x0028
        /*0014*/ 	.byte	0x00, 0xf0, 0x11, 0x00


	//----- nvinfo : EIATTR_KPARAM_INFO
	.align		4
.L_743:
        /*0018*/ 	.byte	0x04, 0x17
        /*001a*/ 	.short	(.L_745 - .L_744)
.L_744:
        /*001c*/ 	.word	0x00000000
        /*0020*/ 	.short	0x0004
        /*0022*/ 	.short	0x0020
        /*0024*/ 	.byte	0x00, 0xf5, 0x21, 0x00


	//----- nvinfo : EIATTR_KPARAM_INFO
	.align		4
.L_745:
        /*0028*/ 	.byte	0x04, 0x17
        /*002a*/ 	.short	(.L_747 - .L_746)
.L_746:
        /*002c*/ 	.word	0x00000000
        /*0030*/ 	.short	0x0003
        /*0032*/ 	.short	0x0018
        /*0034*/ 	.byte	0x00, 0xf5, 0x21, 0x00


	//----- nvinfo : EIATTR_KPARAM_INFO
	.align		4
.L_747:
        /*0038*/ 	.byte	0x04, 0x17
        /*003a*/ 	.short	(.L_749 - .L_748)
.L_748:
        /*003c*/ 	.word	0x00000000
        /*0040*/ 	.short	0x0002
        /*0042*/ 	.short	0x0010
        /*0044*/ 	.byte	0x00, 0xf5, 0x21, 0x00


	//----- nvinfo : EIATTR_KPARAM_INFO
	.align		4
.L_749:
        /*0048*/ 	.byte	0x04, 0x17
        /*004a*/ 	.short	(.L_751 - .L_750)
.L_750:
        /*004c*/ 	.word	0x00000000
        /*0050*/ 	.short	0x0001
        /*0052*/ 	.short	0x0008
        /*0054*/ 	.byte	0x00, 0xf5, 0x21, 0x00


	//----- nvinfo : EIATTR_KPARAM_INFO
	.align		4
.L_751:
        /*0058*/ 	.byte	0x04, 0x17
        /*005a*/ 	.short	(.L_753 - .L_752)
.L_752:
        /*005c*/ 	.word	0x00000000
        /*0060*/ 	.short	0x0000
        /*0062*/ 	.short	0x0000
        /*0064*/ 	.byte	0x00, 0xf5, 0x21, 0x00


	//----- nvinfo : EIATTR_SPARSE_MMA_MASK
	.align		4
.L_753:
        /*0068*/ 	.byte	0x03, 0x50
        /*006a*/ 	.short	0x0000


	//----- nvinfo : EIATTR_MAXREG_COUNT
	.align		4
        /*006c*/ 	.byte	0x03, 0x1b
        /*006e*/ 	.short	0x00ff


	//----- nvinfo : EIATTR_MERCURY_ISA_VERSION
	.align		4
        /*0070*/ 	.byte	0x03, 0x5f
        /*0072*/ 	.short	0x0101


	//----- nvinfo : EIATTR_VRC_CTA_INIT_COUNT
	.align		4
        /*0074*/ 	.byte	0x02, 0x4a
	.zero		1
	.zero		1


	//----- nvinfo : EIATTR_EXIT_INSTR_OFFSETS
	.align		4
        /*0078*/ 	.byte	0x04, 0x1c
        /*007a*/ 	.short	(.L_755 - .L_754)


	//   ....[0]....
.L_754:
        /*007c*/ 	.word	0x00000070


	//   ....[1]....
        /*0080*/ 	.word	0x000000c0


	//----- nvinfo : EIATTR_CBANK_PARAM_SIZE
	.align		4
.L_755:
        /*0084*/ 	.byte	0x03, 0x19
        /*0086*/ 	.short	0x002c


	//----- nvinfo : EIATTR_PARAM_CBANK
	.align		4
        /*0088*/ 	.byte	0x04, 0x0a
        /*008a*/ 	.short	(.L_757 - .L_756)
	.align		4
.L_756:
        /*008c*/ 	.word	index@(.nv.constant0._Z7vec_opNILi2EEvPfS0_S0_S0_S0_i)
        /*0090*/ 	.short	0x0380
        /*0092*/ 	.short	0x002c


	//----- nvinfo : EIATTR_SW_WAR
	.align		4
.L_757:
        /*0094*/ 	.byte	0x04, 0x36
        /*0096*/ 	.short	(.L_759 - .L_758)
.L_758:
        /*0098*/ 	.word	0x00000008
.L_759:


//--------------------- .nv.info._Z7vec_opNILi1EEvPfS0_S0_S0_S0_i --------------------------
	.section	.nv.info._Z7vec_opNILi1EEvPfS0_S0_S0_S0_i,"",@"SHT_CUDA_INFO"
	.sectionflags	@""
	.align	4


	//----- nvinfo : EIATTR_CUDA_API_VERSION
	.align		4
        /*0000*/ 	.byte	0x04, 0x37
        /*0002*/ 	.short	(.L_761 - .L_760)
.L_760:
        /*0004*/ 	.word	0x00000082


	//----- nvinfo : EIATTR_KPARAM_INFO
	.align		4
.L_761:
        /*0008*/ 	.byte	0x04, 0x17
        /*000a*/ 	.short	(.L_763 - .L_762)
.L_762:
        /*000c*/ 	.word	0x00000000
        /*0010*/ 	.short	0x0005
        /*0012*/ 	.short	0x0028
        /*0014*/ 	.byte	0x00, 0xf0, 0x11, 0x00


	//----- nvinfo : EIATTR_KPARAM_INFO
	.align		4
.L_763:
        /*0018*/ 	.byte	0x04, 0x17
        /*001a*/ 	.short	(.L_765 - .L_764)
.L_764:
        /*001c*/ 	.word	0x00000000
        /*0020*/ 	.short	0x0004
        /*0022*/ 	.short	0x0020
        /*0024*/ 	.byte	0x00, 0xf5, 0x21, 0x00


	//----- nvinfo : EIATTR_KPARAM_INFO
	.align		4
.L_765:
        /*0028*/ 	.byte	0x04, 0x17
        /*002a*/ 	.short	(.L_767 - .L_766)
.L_766:
        /*002c*/ 	.word	0x00000000
        /*0030*/ 	.short	0x0003
        /*0032*/ 	.short	0x0018
        /*0034*/ 	.byte	0x00, 0xf5, 0x21, 0x00


	//----- nvinfo : EIATTR_KPARAM_INFO
	.align		4
.L_767:
        /*0038*/ 	.byte	0x04, 0x17
        /*003a*/ 	.short	(.L_769 - .L_768)
.L_768:
        /*003c*/ 	.word	0x00000000
        /*0040*/ 	.short	0x0002
        /*0042*/ 	.short	0x0010
        /*0044*/ 	.byte	0x00, 0xf5, 0x21, 0x00


	//----- nvinfo : EIATTR_KPARAM_INFO
	.align		4
.L_769:
        /*0048*/ 	.byte	0x04, 0x17
        /*004a*/ 	.short	(.L_771 - .L_770)
.L_770:
        /*004c*/ 	.word	0x00000000
        /*0050*/ 	.short	0x0001
        /*0052*/ 	.short	0x0008
        /*0054*/ 	.byte	0x00, 0xf5, 0x21, 0x00


	//----- nvinfo : EIATTR_KPARAM_INFO
	.align		4
.L_771:
        /*0058*/ 	.byte	0x04, 0x17
        /*005a*/ 	.short	(.L_773 - .L_772)
.L_772:
        /*005c*/ 	.word	0x00000000
        /*0060*/ 	.short	0x0000
        /*0062*/ 	.short	0x0000
        /*0064*/ 	.byte	0x00, 0xf5, 0x21, 0x00


	//----- nvinfo : EIATTR_SPARSE_MMA_MASK
	.align		4
.L_773:
        /*0068*/ 	.byte	0x03, 0x50
        /*006a*/ 	.short	0x0000


	//----- nvinfo : EIATTR_MAXREG_COUNT
	.align		4
        /*006c*/ 	.byte	0x03, 0x1b
        /*006e*/ 	.short	0x00ff


	//----- nvinfo : EIATTR_MERCURY_ISA_VERSION
	.align		4
        /*0070*/ 	.byte	0x03, 0x5f
        /*0072*/ 	.short	0x0101


	//----- nvinfo : EIATTR_VRC_CTA_INIT_COUNT
	.align		4
        /*0074*/ 	.byte	0x02, 0x4a
	.zero		1
	.zero		1


	//----- nvinfo : EIATTR_EXIT_INSTR_OFFSETS
	.align		4
        /*0078*/ 	.byte	0x04, 0x1c
        /*007a*/ 	.short	(.L_775 - .L_774)


	//   ....[0]....
.L_774:
        /*007c*/ 	.word	0x00000070


	//   ....[1]....
        /*0080*/ 	.word	0x000000c0


	//----- nvinfo : EIATTR_CBANK_PARAM_SIZE
	.align		4
.L_775:
        /*0084*/ 	.byte	0x03, 0x19
        /*0086*/ 	.short	0x002c


	//----- nvinfo : EIATTR_PARAM_CBANK
	.align		4
        /*0088*/ 	.byte	0x04, 0x0a
        /*008a*/ 	.short	(.L_777 - .L_776)
	.align		4
.L_776:
        /*008c*/ 	.word	index@(.nv.constant0._Z7vec_opNILi1EEvPfS0_S0_S0_S0_i)
        /*0090*/ 	.short	0x0380
        /*0092*/ 	.short	0x002c


	//----- nvinfo : EIATTR_SW_WAR
	.align		4
.L_777:
        /*0094*/ 	.byte	0x04, 0x36
        /*0096*/ 	.short	(.L_779 - .L_778)
.L_778:
        /*0098*/ 	.word	0x00000008
.L_779:


//--------------------- .nv.callgraph             --------------------------
	.section	.nv.callgraph,"",@"SHT_CUDA_CALLGRAPH"
	.align	4
	.sectionentsize	8
	.align		4
        /*0000*/ 	.word	0x00000000
	.align		4
        /*0004*/ 	.word	0xffffffff
	.align		4
        /*0008*/ 	.word	0x00000000
	.align		4
        /*000c*/ 	.word	0xfffffffe
	.align		4
        /*0010*/ 	.word	0x00000000
	.align		4
        /*0014*/ 	.word	0xfffffffd
	.align		4
        /*0018*/ 	.word	0x00000000
	.align		4
        /*001c*/ 	.word	0xfffffffc


//--------------------- .text._Z7vec_opNILi7000000EEvPfS0_S0_S0_S0_i --------------------------
	.section	.text._Z7vec_opNILi7000000EEvPfS0_S0_S0_S0_i,"ax",@progbits
	.align	128
        .global         _Z7vec_opNILi7000000EEvPfS0_S0_S0_S0_i
        .type           _Z7vec_opNILi7000000EEvPfS0_S0_S0_S0_i,@function
        .size           _Z7vec_opNILi7000000EEvPfS0_S0_S0_S0_i,(.L_x_49 - _Z7vec_opNILi7000000EEvPfS0_S0_S0_S0_i)
        .other          _Z7vec_opNILi7000000EEvPfS0_S0_S0_S0_i,@"STO_CUDA_ENTRY STV_DEFAULT"
_Z7vec_opNILi7000000EEvPfS0_S0_S0_S0_i:
.text._Z7vec_opNILi7000000EEvPfS0_S0_S0_S0_i:
[----:B------:R-:W-:Y:S01]  /*0000*/  LDC R1, c[0x0][0x37c] ;  /* 0x0000df00ff017b82 */ /* 0x000fe20000000800 */
[----:B------:R-:W0:Y:S07]  /*0010*/  S2R R3, SR_TID.X ;  /* 0x0000000000037919 */ /* 0x000e2e0000002100 */
[----:B------:R-:W0:Y:S01]  /*0020*/  S2UR UR4, SR_CTAID.X ;  /* 0x00000000000479c3 */ /* 0x000e220000002500 */
[----:B------:R-:W1:Y:S07]  /*0030*/  LDCU UR5, c[0x0][0x3a8] ;  /* 0x00007500ff0577ac */ /* 0x000e6e0008000800 */
[----:B------:R-:W0:Y:S02]  /*0040*/  LDC R0, c[0x0][0x360] ;  /* 0x0000d800ff007b82 */ /* 0x000e240000000800 */
[----:B0-----:R-:W-:-:S05]  /*0050*/  IMAD R0, R0, UR4, R3 ;  /* 0x0000000400007c24 */ /* 0x001fca000f8e0203 */
[----:B-1----:R-:W-:-:S13]  /*0060*/  ISETP.GE.AND P0, PT, R0, UR5, PT ;  /* 0x0000000500007c0c */ /* 0x002fda000bf06270 */
[----:B------:R-:W-:Y:S05]  /*0070*/  @P0 EXIT ;  /* 0x000000000000094d */ /* 0x000fea0003800000 */
[----:B------:R-:W0:Y:S01]  /*0080*/  LDC.64 R6, c[0x0][0x388] ;  /* 0x0000e200ff067b82 */ /* 0x000e220000000a00 */
[----:B------:R-:W1:Y:S07]  /*0090*/  LDCU.64 UR6, c[0x0][0x358] ;  /* 0x00006b00ff0677ac */ /* 0x000e6e0008000a00 */
[----:B------:R-:W2:Y:S08]  /*00a0*/  LDC.64 R10, c[0x0][0x398] ;  /* 0x0000e600ff0a7b82 */ /* 0x000eb00000000a00 */
[----:B------:R-:W3:Y:S08]  /*00b0*/  LDC.64 R4, c[0x0][0x380] ;  /* 0x0000e000ff047b82 */ /* 0x000ef00000000a00 */
[----:B------:R-:W4:Y:S01]  /*00c0*/  LDC.64 R8, c[0x0][0x390] ;  /* 0x0000e400ff087b82 */ /* 0x000f220000000a00 */
[----:B0-----:R-:W-:-:S06]  /*00d0*/  IMAD.WIDE R6, R0, 0x4, R6 ;  /* 0x0000000400067825 */ /* 0x001fcc00078e0206 */
[----:B-1----:R-:W5:Y:S01]  /*00e0*/  LDG.E R7, desc[UR6][R6.64] ;  /* 0x0000000606077981 */ /* 0x002f62000c1e1900 */
[----:B--2---:R-:W-:-:S06]  /*00f0*/  IMAD.WIDE R10, R0, 0x4, R10 ;  /* 0x00000004000a7825 */ /* 0x004fcc00078e020a */
[----:B------:R-:W2:Y:S01]  /*0100*/  LDG.E R10, desc[UR6][R10.64] ;  /* 0x000000060a0a7981 */ /* 0x000ea2000c1e1900 */
[----:B---3--:R-:W-:-:S05]  /*0110*/  IMAD.WIDE R4, R0, 0x4, R4 ;  /* 0x0000000400047825 */ /* 0x008fca00078e0204 */
[----:B------:R-:W5:Y:S01]  /*0120*/  LDG.E R2, desc[UR6][R4.64] ;  /* 0x0000000604027981 */ /* 0x000f62000c1e1900 */
[----:B----4-:R-:W-:-:S05]  /*0130*/  IMAD.WIDE R8, R0, 0x4, R8 ;  /* 0x0000000400087825 */ /* 0x010fca00078e0208 */
[----:B------:R-:W2:Y:S01]  /*0140*/  LDG.E R3, desc[UR6][R8.64] ;  /* 0x0000000608037981 */ /* 0x000ea2000c1e1900 */
[----:B------:R-:W-:Y:S01]  /*0150*/  HFMA2 R13, -RZ, RZ, 0, 0 ;  /* 0x00000000ff0d7431 */ /* 0x000fe200000001ff */
[----:B------:R-:W-:Y:S01]  /*0160*/  UMOV UR4, URZ ;  /* 0x000000ff00047c82 */ /* 0x000fe20008000000 */
[----:B-----5:R-:W-:Y:S01]  /*0170*/  FMUL R2, R2, R7 ;  /* 0x0000000702027220 */ /* 0x020fe20000400000 */
[----:B--2---:R-:W-:-:S07]  /*0180*/  FMUL R3, R3, R10 ;  /* 0x0000000a03037220 */ /* 0x004fce0000400000 */
.L_x_0:
[----:B------:R-:W-:Y:S01]  /*0190*/  FADD R4, R2, R13 ;  /* 0x0000000d02047221 */ /* 0x000fe20000000000 */
[----:B------:R-:W-:-:S03]  /*01a0*/  UIADD3 UR4, UPT, UPT, UR4, 0x70, URZ ;  /* 0x0000007004047890 */ /* 0x000fc6000fffe0ff */
[----:B------:R-:W-:Y:S01]  /*01b0*/  FADD R5, R3, R4 ;  /* 0x0000000403057221 */ /* 0x000fe20000000000 */
[----:B------:R-:W-:-:S03]  /*01c0*/  UISETP.NE.AND UP0, UPT, UR4, 0x1ab3f0, UPT ;  /* 0x001ab3f00400788c */ /* 0x000fc6000bf05270 */
[----:B------:R-:W-:-:S04]  /*01d0*/  FADD R4, R2, R5 ;  /* 0x0000000502047221 */ /* 0x000fc80000000000 */
        /* <DEDUP_REMOVED lines=220> */
[----:B------:R-:W-:Y:S01]  /*0fa0*/  FADD R13, R3, R4 ;  /* 0x00000004030d7221 */ /* 0x000fe20000000000 */
[----:B------:R-:W-:Y:S06]  /*0fb0*/  BRA.U UP0, `(.L_x_0) ;  /* 0xfffffff100747547 */ /* 0x000fec000b83ffff */
[----:B------:R-:W0:Y:S02]  /*0fc0*/  LDC.64 R2, c[0x0][0x3a0] ;  /* 0x0000e800ff027b82 */ /* 0x000e240000000a00 */
[----:B0-----:R-:W-:-:S05]  /*0fd0*/  IMAD.WIDE R2, R0, 0x4, R2 ;  /* 0x0000000400027825 */ /* 0x001fca00078e0202 */
[----:B------:R-:W-:Y:S01]  /*0fe0*/  STG.E desc[UR6][R2.64], R13 ;  /* 0x0000000d02007986 */ /* 0x000fe2000c101906 */
[----:B------:R-:W-:Y:S05]  /*0ff0*/  EXIT ;  /* 0x000000000000794d */ /* 0x000fea0003800000 */
.L_x_1:
[----:B------:R-:W-:-:S00]  /*1000*/  BRA `(.L_x_1) ;  /* 0xfffffffc00fc7947 */ /* 0x000fc0000383ffff */
[----:B------:R-:W-:-:S00]  /*1010*/  NOP ;  /* 0x0000000000007918 */ /* 0x000fc00000000000 */
        /* <DEDUP_REMOVED lines=14> */
.L_x_49:


//--------------------- .text._Z7vec_opNILi6000000EEvPfS0_S0_S0_S0_i --------------------------
	.section	.text._Z7vec_opNILi6000000EEvPfS0_S0_S0_S0_i,"ax",@progbits
	.align	128
        .global         _Z7vec_opNILi6000000EEvPfS0_S0_S0_S0_i
        .type           _Z7vec_opNILi6000000EEvPfS0_S0_S0_S0_i,@function
        .size           _Z7vec_opNILi6000000EEvPfS0_S0_S0_S0_i,(.L_x_50 - _Z7vec_opNILi6000000EEvPfS0_S0_S0_S0_i)
        .other          _Z7vec_opNILi6000000EEvPfS0_S0_S0_S0_i,@"STO_CUDA_ENTRY STV_DEFAULT"
_Z7vec_opNILi6000000EEvPfS0_S0_S0_S0_i:
.text._Z7vec_opNILi6000000EEvPfS0_S0_S0_S0_i:
        /* <DEDUP_REMOVED lines=25> */
.L_x_2:
        /* <DEDUP_REMOVED lines=327> */
.L_x_3:
        /* <DEDUP_REMOVED lines=16> */
.L_x_50:


//--------------------- .text._Z7vec_opNILi5000000EEvPfS0_S0_S0_S0_i --------------------------
	.section	.text._Z7vec_opNILi5000000EEvPfS0_S0_S0_S0_i,"ax",@progbits
	.align	128
        .global         _Z7vec_opNILi5000000EEvPfS0_S0_S0_S0_i
        .type           _Z7vec_opNILi5000000EEvPfS0_S0_S0_S0_i,@function
        .size           _Z7vec_opNILi5000000EEvPfS0_S0_S0_S0_i,(.L_x_51 - _Z7vec_opNILi5000000EEvPfS0_S0_S0_S0_i)
        .other          _Z7vec_opNILi5000000EEvPfS0_S0_S0_S0_i,@"STO_CUDA_ENTRY STV_DEFAULT"
_Z7vec_opNILi5000000EEvPfS0_S0_S0_S0_i:
.text._Z7vec_opNILi5000000EEvPfS0_S0_S0_S0_i:
        /* <DEDUP_REMOVED lines=25> */
.L_x_4:
        /* <DEDUP_REMOVED lines=167> */
.L_x_5:
        /* <DEDUP_REMOVED lines=16> */
.L_x_51:


//--------------------- .text._Z7vec_opNILi4000000EEvPfS0_S0_S0_S0_i --------------------------
	.section	.text._Z7vec_opNILi4000000EEvPfS0_S0_S0_S0_i,"ax",@progbits
	.align	128
        .global         _Z7vec_opNILi4000000EEvPfS0_S0_S0_S0_i
        .type           _Z7vec_opNILi4000000EEvPfS0_S0_S0_S0_i,@function
        .size           _Z7vec_opNILi4000000EEvPfS0_S0_S0_S0_i,(.L_x_52 - _Z7vec_opNILi4000000EEvPfS0_S0_S0_S0_i)
        .other          _Z7vec_opNILi4000000EEvPfS0_S0_S0_S0_i,@"STO_CUDA_ENTRY STV_DEFAULT"
_Z7vec_opNILi4000000EEvPfS0_S0_S0_S0_i:
.text._Z7vec_opNILi4000000EEvPfS0_S0_S0_S0_i:
        /* <DEDUP_REMOVED lines=25> */
.L_x_6:
        /* <DEDUP_REMOVED lines=135> */
.L_x_7:
        /* <DEDUP_REMOVED lines=16> */
.L_x_52:


//--------------------- .text._Z7vec_opNILi3000000EEvPfS0_S0_S0_S0_i --------------------------
	.section	.text._Z7vec_opNILi3000000EEvPfS0_S0_S0_S0_i,"ax",@progbits
	.align	128
        .global         _Z7vec_opNILi3000000EEvPfS0_S0_S0_S0_i
        .type           _Z7vec_opNILi3000000EEvPfS0_S0_S0_S0_i,@function
        .size           _Z7vec_opNILi3000000EEvPfS0_S0_S0_S0_i,(.L_x_53 - _Z7vec_opNILi3000000EEvPfS0_S0_S0_S0_i)
        .other          _Z7vec_opNILi3000000EEvPfS0_S0_S0_S0_i,@"STO_CUDA_ENTRY STV_DEFAULT"
_Z7vec_opNILi3000000EEvPfS0_S0_S0_S0_i:
.text._Z7vec_opNILi3000000EEvPfS0_S0_S0_S0_i:
        /* <DEDUP_REMOVED lines=15> */
[----:B--2---:R-:W-:-:S05]  /*00f0*/  IMAD.WIDE R4, R0, 0x4, R4 ;  /* 0x0000000400047825 */ /* 0x004fca00078e0204 */
[----:B------:R-:W5:Y:S01]  /*0100*/  LDG.E R2, desc[UR6][R4.64] ;  /* 0x0000000604027981 */ /* 0x000f62000c1e1900 */
[----:B---3--:R-:W-:-:S06]  /*0110*/  IMAD.WIDE R10, R0, 0x4, R10 ;  /* 0x00000004000a7825 */ /* 0x008fcc00078e020a */
[----:B------:R-:W2:Y:S01]  /*0120*/  LDG.E R10, desc[UR6][R10.64] ;  /* 0x000000060a0a7981 */ /* 0x000ea2000c1e1900 */
[----:B----4-:R-:W-:-:S05]  /*0130*/  IMAD.WIDE R8, R0, 0x4, R8 ;  /* 0x0000000400087825 */ /* 0x010fca00078e0208 */
[----:B------:R-:W2:Y:S01]  /*0140*/  LDG.E R3, desc[UR6][R8.64] ;  /* 0x0000000608037981 */ /* 0x000ea2000c1e1900 */
[----:B-----5:R-:W-:-:S04]  /*0150*/  FMUL R2, R2, R7 ;  /* 0x0000000702027220 */ /* 0x020fc80000400000 */
[----:B------:R-:W-:Y:S01]  /*0160*/  FADD R12, RZ, R2 ;  /* 0x00000002ff0c7221 */ /* 0x000fe20000000000 */
[----:B--2---:R-:W-:-:S04]  /*0170*/  FMUL R3, R3, R10 ;  /* 0x0000000a03037220 */ /* 0x004fc80000400000 */
        /* <DEDUP_REMOVED lines=94> */
[----:B------:R-:W-:-:S03]  /*0760*/  UMOV UR4, 0x30 ;  /* 0x0000003000047882 */ /* 0x000fc60000000000 */
[----:B------:R-:W-:-:S07]  /*0770*/  FADD R5, R3, R4 ;  /* 0x0000000403057221 */ /* 0x000fce0000000000 */
.L_x_8:
        /* <DEDUP_REMOVED lines=231> */
.L_x_9:
        /* <DEDUP_REMOVED lines=9> */
.L_x_53:


//--------------------- .text._Z7vec_opNILi2000000EEvPfS0_S0_S0_S0_i --------------------------
	.section	.text._Z7vec_opNILi2000000EEvPfS0_S0_S0_S0_i,"ax",@progbits
	.align	128
        .global         _Z7vec_opNILi2000000EEvPfS0_S0_S0_S0_i
        .type           _Z7vec_opNILi2000000EEvPfS0_S0_S0_S0_i,@function
        .size           _Z7vec_opNILi2000000EEvPfS0_S0_S0_S0_i,(.L_x_54 - _Z7vec_opNILi2000000EEvPfS0_S0_S0_S0_i)
        .other          _Z7vec_opNILi2000000EEvPfS0_S0_S0_S0_i,@"STO_CUDA_ENTRY STV_DEFAULT"
_Z7vec_opNILi2000000EEvPfS0_S0_S0_S0_i:
.text._Z7vec_opNILi2000000EEvPfS0_S0_S0_S0_i:
        /* <DEDUP_REMOVED lines=25> */
.L_x_10:
        /* <DEDUP_REMOVED lines=327> */
.L_x_11:
        /* <DEDUP_REMOVED lines=16> */
.L_x_54:


//--------------------- .text._Z7vec_opNILi1750000EEvPfS0_S0_S0_S0_i --------------------------
	.section	.text._Z7vec_opNILi1750000EEvPfS0_S0_S0_S0_i,"ax",@progbits
	.align	128
        .global         _Z7vec_opNILi1750000EEvPfS0_S0_S0_S0_i
        .type           _Z7vec_opNILi1750000EEvPfS0_S0_S0_S0_i,@function
        .size           _Z7vec_opNILi1750000EEvPfS0_S0_S0_S0_i,(.L_x_55 - _Z7vec_opNILi1750000EEvPfS0_S0_S0_S0_i)
        .other          _Z7vec_opNILi1750000EEvPfS0_S0_S0_S0_i,@"STO_CUDA_ENTRY STV_DEFAULT"
_Z7vec_opNILi1750000EEvPfS0_S0_S0_S0_i:
.text._Z7vec_opNILi1750000EEvPfS0_S0_S0_S0_i:
        /* <DEDUP_REMOVED lines=21> */
[----:B------:R-:W-:Y:S01]  /*0150*/  UMOV UR4, 0xc ;  /* 0x0000000c00047882 */ /* 0x000fe20000000000 */
        /* <DEDUP_REMOVED lines=25> */
[----:B------:R-:W-:-:S07]  /*02f0*/  FADD R5, R3, R4 ;  /* 0x0000000403057221 */ /* 0x000fce0000000000 */
.L_x_12:
        /* <DEDUP_REMOVED lines=303> */
.L_x_13:
        /* <DEDUP_REMOVED lines=9> */
.L_x_55:


//--------------------- .text._Z7vec_opNILi1500000EEvPfS0_S0_S0_S0_i --------------------------
	.section	.text._Z7vec_opNILi1500000EEvPfS0_S0_S0_S0_i,"ax",@progbits
	.align	128
        .global         _Z7vec_opNILi1500000EEvPfS0_S0_S0_S0_i
        .type           _Z7vec_opNILi1500000EEvPfS0_S0_S0_S0_i,@function
        .size           _Z7vec_opNILi1500000EEvPfS0_S0_S0_S0_i,(.L_x_56 - _Z7vec_opNILi1500000EEvPfS0_S0_S0_S0_i)
        .other          _Z7vec_opNILi1500000EEvPfS0_S0_S0_S0_i,@"STO_CUDA_ENTRY STV_DEFAULT"
_Z7vec_opNILi1500000EEvPfS0_S0_S0_S0_i:
.text._Z7vec_opNILi1500000EEvPfS0_S0_S0_S0_i:
        /* <DEDUP_REMOVED lines=56> */
.L_x_14:
        /* <DEDUP_REMOVED lines=311> */
.L_x_15:
        /* <DEDUP_REMOVED lines=9> */
.L_x_56:


//--------------------- .text._Z7vec_opNILi1048576EEvPfS0_S0_S0_S0_i --------------------------
	.section	.text._Z7vec_opNILi1048576EEvPfS0_S0_S0_S0_i,"ax",@progbits
	.align	128
        .global         _Z7vec_opNILi1048576EEvPfS0_S0_S0_S0_i
        .type           _Z7vec_opNILi1048576EEvPfS0_S0_S0_S0_i,@function
        .size           _Z7vec_opNILi1048576EEvPfS0_S0_S0_S0_i,(.L_x_57 - _Z7vec_opNILi1048576EEvPfS0_S0_S0_S0_i)
        .other          _Z7vec_opNILi1048576EEvPfS0_S0_S0_S0_i,@"STO_CUDA_ENTRY STV_DEFAULT"
_Z7vec_opNILi1048576EEvPfS0_S0_S0_S0_i:
.text._Z7vec_opNILi1048576EEvPfS0_S0_S0_S0_i:
        /* <DEDUP_REMOVED lines=25> */
.L_x_16:
        /* <DEDUP_REMOVED lines=135> */
.L_x_17:
        /* <DEDUP_REMOVED lines=16> */
.L_x_57:


//--------------------- .text._Z7vec_opNILi524288EEvPfS0_S0_S0_S0_i --------------------------
	.section	.text._Z7vec_opNILi524288EEvPfS0_S0_S0_S0_i,"ax",@progbits
	.align	128
        .global         _Z7vec_opNILi524288EEvPfS0_S0_S0_S0_i
        .type           _Z7vec_opNILi524288EEvPfS0_S0_S0_S0_i,@function
        .size           _Z7vec_opNILi524288EEvPfS0_S0_S0_S0_i,(.L_x_58 - _Z7vec_opNILi524288EEvPfS0_S0_S0_S0_i)
        .other          _Z7vec_opNILi524288EEvPfS0_S0_S0_S0_i,@"STO_CUDA_ENTRY STV_DEFAULT"
_Z7vec_opNILi524288EEvPfS0_S0_S0_S0_i:
.text._Z7vec_opNILi524288EEvPfS0_S0_S0_S0_i:
        /* <DEDUP_REMOVED lines=25> */
.L_x_18:
        /* <DEDUP_REMOVED lines=135> */
.L_x_19:
        /* <DEDUP_REMOVED lines=16> */
.L_x_58:


//--------------------- .text._Z7vec_opNILi262144EEvPfS0_S0_S0_S0_i --------------------------
	.section	.text._Z7vec_opNILi262144EEvPfS0_S0_S0_S0_i,"ax",@progbits
	.align	128
        .global         _Z7vec_opNILi262144EEvPfS0_S0_S0_S0_i
        .type           _Z7vec_opNILi262144EEvPfS0_S0_S0_S0_i,@function
        .size           _Z7vec_opNILi262144EEvPfS0_S0_S0_S0_i,(.L_x_59 - _Z7vec_opNILi262144EEvPfS0_S0_S0_S0_i)
        .other          _Z7vec_opNILi262144EEvPfS0_S0_S0_S0_i,@"STO_CUDA_ENTRY STV_DEFAULT"
_Z7vec_opNILi262144EEvPfS0_S0_S0_S0_i:
.text._Z7vec_opNILi262144EEvPfS0_S0_S0_S0_i:
        /* <DEDUP_REMOVED lines=25> */
.L_x_20:
        /* <DEDUP_REMOVED lines=135> */
.L_x_21:
        /* <DEDUP_REMOVED lines=16> */
.L_x_59:


//--------------------- .text._Z7vec_opNILi131072EEvPfS0_S0_S0_S0_i --------------------------
	.section	.text._Z7vec_opNILi131072EEvPfS0_S0_S0_S0_i,"ax",@progbits
	.align	128
        .global         _Z7vec_opNILi131072EEvPfS0_S0_S0_S0_i
        .type           _Z7vec_opNILi131072EEvPfS0_S0_S0_S0_i,@function
        .size           _Z7vec_opNILi131072EEvPfS0_S0_S0_S0_i,(.L_x_60 - _Z7vec_opNILi131072EEvPfS0_S0_S0_S0_i)
        .other          _Z7vec_opNILi131072EEvPfS0_S0_S0_S0_i,@"STO_CUDA_ENTRY STV_DEFAULT"
_Z7vec_opNILi131072EEvPfS0_S0_S0_S0_i:
.text._Z7vec_opNILi131072EEvPfS0_S0_S0_S0_i:
        /* <DEDUP_REMOVED lines=25> */
.L_x_22:
        /* <DEDUP_REMOVED lines=135> */
.L_x_23:
        /* <DEDUP_REMOVED lines=16> */
.L_x_60:


//--------------------- .text._Z7vec_opNILi65536EEvPfS0_S0_S0_S0_i --------------------------
	.section	.text._Z7vec_opNILi65536EEvPfS0_S0_S0_S0_i,"ax",@progbits
	.align	128
        .global         _Z7vec_opNILi65536EEvPfS0_S0_S0_S0_i
        .type           _Z7vec_opNILi65536EEvPfS0_S0_S0_S0_i,@function
        .size           _Z7vec_opNILi65536EEvPfS0_S0_S0_S0_i,(.L_x_61 - _Z7vec_opNILi65536EEvPfS0_S0_S0_S0_i)
        .other          _Z7vec_opNILi65536EEvPfS0_S0_S0_S0_i,@"STO_CUDA_ENTRY STV_DEFAULT"
_Z7vec_opNILi65536EEvPfS0_S0_S0_S0_i:
.text._Z7vec_opNILi65536EEvPfS0_S0_S0_S0_i:
        /* <DEDUP_REMOVED lines=25> */
.L_x_24:
        /* <DEDUP_REMOVED lines=135> */
.L_x_25:
        /* <DEDUP_REMOVED lines=16> */
.L_x_61:


//--------------------- .text._Z7vec_opNILi32768EEvPfS0_S0_S0_S0_i --------------------------
	.section	.text._Z7vec_opNILi32768EEvPfS0_S0_S0_S0_i,"ax",@progbits
	.align	128
        .global         _Z7vec_opNILi32768EEvPfS0_S0_S0_S0_i
        .type           _Z7vec_opNILi32768EEvPfS0_S0_S0_S0_i,@function
        .size           _Z7vec_opNILi32768EEvPfS0_S0_S0_S0_i,(.L_x_62 - _Z7vec_opNILi32768EEvPfS0_S0_S0_S0_i)
        .other          _Z7vec_opNILi32768EEvPfS0_S0_S0_S0_i,@"STO_CUDA_ENTRY STV_DEFAULT"
_Z7vec_opNILi32768EEvPfS0_S0_S0_S0_i:
.text._Z7vec_opNILi32768EEvPfS0_S0_S0_S0_i:
        /* <DEDUP_REMOVED lines=25> */
.L_x_26:
        /* <DEDUP_REMOVED lines=135> */
.L_x_27:
        /* <DEDUP_REMOVED lines=16> */
.L_x_62:


//--------------------- .text._Z7vec_opNILi16384EEvPfS0_S0_S0_S0_i --------------------------
	.section	.text._Z7vec_opNILi16384EEvPfS0_S0_S0_S0_i,"ax",@progbits
	.align	128
        .global         _Z7vec_opNILi16384EEvPfS0_S0_S0_S0_i
        .type           _Z7vec_opNILi16384EEvPfS0_S0_S0_S0_i,@function
        .size           _Z7vec_opNILi16384EEvPfS0_S0_S0_S0_i,(.L_x_63 - _Z7vec_opNILi16384EEvPfS0_S0_S0_S0_i)
        .other          _Z7vec_opNILi16384EEvPfS0_S0_S0_S0_i,@"STO_CUDA_ENTRY STV_DEFAULT"
_Z7vec_opNILi16384EEvPfS0_S0_S0_S0_i:
.text._Z7vec_opNILi16384EEvPfS0_S0_S0_S0_i:
        /* <DEDUP_REMOVED lines=25> */
.L_x_28:
        /* <DEDUP_REMOVED lines=135> */
.L_x_29:
        /* <DEDUP_REMOVED lines=16> */
.L_x_63:


//--------------------- .text._Z7vec_opNILi8192EEvPfS0_S0_S0_S0_i --------------------------
	.section	.text._Z7vec_opNILi8192EEvPfS0_S0_S0_S0_i,"ax",@progbits
	.align	128
        .global         _Z7vec_opNILi8192EEvPfS0_S0_S0_S0_i
        .type           _Z7vec_opNILi8192EEvPfS0_S0_S0_S0_i,@function
        .size           _Z7vec_opNILi8192EEvPfS0_S0_S0_S0_i,(.L_x_64 - _Z7vec_opNILi8192EEvPfS0_S0_S0_S0_i)
        .other          _Z7vec_opNILi8192EEvPfS0_S0_S0_S0_i,@"STO_CUDA_ENTRY STV_DEFAULT"
_Z7vec_opNILi8192EEvPfS0_S0_S0_S0_i:
.text._Z7vec_opNILi8192EEvPfS0_S0_S0_S0_i:
        /* <DEDUP_REMOVED lines=25> */
.L_x_30:
        /* <DEDUP_REMOVED lines=135> */
.L_x_31:
        /* <DEDUP_REMOVED lines=16> */
.L_x_64:


//--------------------- .text._Z7vec_opNILi4096EEvPfS0_S0_S0_S0_i --------------------------
	.section	.text._Z7vec_opNILi4096EEvPfS0_S0_S0_S0_i,"ax",@progbits
	.align	128
        .global         _Z7vec_opNILi4096EEvPfS0_S0_S0_S0_i
        .type           _Z7vec_opNILi4096EEvPfS0_S0_S0_S0_i,@function
        .size           _Z7vec_opNILi4096EEvPfS0_S0_S0_S0_i,(.L_x_65 - _Z7vec_opNILi4096EEvPfS0_S0_S0_S0_i)
        .other          _Z7vec_opNILi4096EEvPfS0_S0_S0_S0_i,@"STO_CUDA_ENTRY STV_DEFAULT"
_Z7vec_opNILi4096EEvPfS0_S0_S0_S0_i:
.text._Z7vec_opNILi4096EEvPfS0_S0_S0_S0_i:
        /* <DEDUP_REMOVED lines=25> */
.L_x_32:
        /* <DEDUP_REMOVED lines=135> */
.L_x_33:
        /* <DEDUP_REMOVED lines=16> */
.L_x_65:


//--------------------- .text._Z7vec_opNILi2048EEvPfS0_S0_S0_S0_i --------------------------
	.section	.text._Z7vec_opNILi2048EEvPfS0_S0_S0_S0_i,"ax",@progbits
	.align	128
        .global         _Z7vec_opNILi2048EEvPfS0_S0_S0_S0_i
        .type           _Z7vec_opNILi2048EEvPfS0_S0_S0_S0_i,@function
        .size           _Z7vec_opNILi2048EEvPfS0_S0_S0_S0_i,(.L_x_66 - _Z7vec_opNILi2048EEvPfS0_S0_S0_S0_i)
        .other          _Z7vec_opNILi2048EEvPfS0_S0_S0_S0_i,@"STO_CUDA_ENTRY STV_DEFAULT"
_Z7vec_opNILi2048EEvPfS0_S0_S0_S0_i:
.text._Z7vec_opNILi2048EEvPfS0_S0_S0_S0_i:
        /* <DEDUP_REMOVED lines=25> */
.L_x_34:
        /* <DEDUP_REMOVED lines=135> */
.L_x_35:
        /* <DEDUP_REMOVED lines=16> */
.L_x_66:


//--------------------- .text._Z7vec_opNILi1024EEvPfS0_S0_S0_S0_i --------------------------
	.section	.text._Z7vec_opNILi1024EEvPfS0_S0_S0_S0_i,"ax",@progbits
	.align	128
        .global         _Z7vec_opNILi1024EEvPfS0_S0_S0_S0_i
        .type           _Z7vec_opNILi1024EEvPfS0_S0_S0_S0_i,@function
        .size           _Z7vec_opNILi1024EEvPfS0_S0_S0_S0_i,(.L_x_67 - _Z7vec_opNILi1024EEvPfS0_S0_S0_S0_i)
        .other          _Z7vec_opNILi1024EEvPfS0_S0_S0_S0_i,@"STO_CUDA_ENTRY STV_DEFAULT"
_Z7vec_opNILi1024EEvPfS0_S0_S0_S0_i:
.text._Z7vec_opNILi1024EEvPfS0_S0_S0_S0_i:
        /* <DEDUP_REMOVED lines=25> */
.L_x_36:
        /* <DEDUP_REMOVED lines=135> */
.L_x_37:
        /* <DEDUP_REMOVED lines=16> */
.L_x_67:


//--------------------- .text._Z7vec_opNILi768EEvPfS0_S0_S0_S0_i --------------------------
	.section	.text._Z7vec_opNILi768EEvPfS0_S0_S0_S0_i,"ax",@progbits
	.align	128
        .global         _Z7vec_opNILi768EEvPfS0_S0_S0_S0_i
        .type           _Z7vec_opNILi768EEvPfS0_S0_S0_S0_i,@function
        .size           _Z7vec_opNILi768EEvPfS0_S0_S0_S0_i,(.L_x_68 - _Z7vec_opNILi768EEvPfS0_S0_S0_S0_i)
        .other          _Z7vec_opNILi768EEvPfS0_S0_S0_S0_i,@"STO_CUDA_ENTRY STV_DEFAULT"
_Z7vec_opNILi768EEvPfS0_S0_S0_S0_i:
.text._Z7vec_opNILi768EEvPfS0_S0_S0_S0_i:
        /* <DEDUP_REMOVED lines=13> */
[----:B0-----:R-:W-:-:S05]  /*00d0*/  IMAD.WIDE R6, R2, 0x4, R6 ;  /* 0x0000000402067825 */ /* 0x001fca00078e0206 */
[----:B-1----:R0:W5:Y:S01]  /*00e0*/  LDG.E R0, desc[UR4][R6.64] ;  /* 0x0000000406007981 */ /* 0x002162000c1e1900 */
[----:B--2---:R-:W-:-:S05]  /*00f0*/  IMAD.WIDE R8, R2, 0x4, R8 ;  /* 0x0000000402087825 */ /* 0x004fca00078e0208 */
[----:B------:R-:W5:Y:S01]  /*0100*/  LDG.E R3, desc[UR4][R8.64] ;  /* 0x0000000408037981 */ /* 0x000f62000c1e1900 */
[C---:B---3--:R-:W-:Y:S01]  /*0110*/  IMAD.WIDE R10, R2.reuse, 0x4, R10 ;  /* 0x00000004020a7825 */ /* 0x048fe200078e020a */
[----:B0-----:R-:W0:Y:S04]  /*0120*/  LDC.64 R6, c[0x0][0x3a0] ;  /* 0x0000e800ff067b82 */ /* 0x001e280000000a00 */
[----:B------:R-:W2:Y:S01]  /*0130*/  LDG.E R4, desc[UR4][R10.64] ;  /* 0x000000040a047981 */ /* 0x000ea2000c1e1900 */
[----:B----4-:R-:W-:-:S05]  /*0140*/  IMAD.WIDE R12, R2, 0x4, R12 ;  /* 0x00000004020c7825 */ /* 0x010fca00078e020c */
[----:B------:R-:W2:Y:S01]  /*0150*/  LDG.E R5, desc[UR4][R12.64] ;  /* 0x000000040c057981 */ /* 0x000ea2000c1e1900 */
[----:B-----5:R-:W-:-:S04]  /*0160*/  FFMA R15, R0, R3, RZ ;  /* 0x00000003000f7223 */ /* 0x020fc800000000ff */
[----:B--2---:R-:W-:-:S04]  /*0170*/  FFMA R15, R4, R5, R15 ;  /* 0x00000005040f7223 */ /* 0x004fc8000000000f */
[----:B------:R-:W-:-:S04]  /*0180*/  FFMA R15, R0, R3, R15 ;  /* 0x00000003000f7223 */ /* 0x000fc8000000000f */
        /* <DEDUP_REMOVED lines=379> */
[----:B------:R-:W-:Y:S01]  /*1940*/  FFMA R15, R0, R3, R15 ;  /* 0x00000003000f7223 */ /* 0x000fe2000000000f */
[----:B0-----:R-:W-:-:S04]  /*1950*/  IMAD.WIDE R2, R2, 0x4, R6 ;  /* 0x0000000402027825 */ /* 0x001fc800078e0206 */
[----:B------:R-:W-:-:S05]  /*1960*/  FFMA R15, R4, R5, R15 ;  /* 0x00000005040f7223 */ /* 0x000fca000000000f */
[----:B------:R-:W-:Y:S01]  /*1970*/  STG.E desc[UR4][R2.64], R15 ;  /* 0x0000000f02007986 */ /* 0x000fe2000c101904 */
[----:B------:R-:W-:Y:S05]  /*1980*/  EXIT ;  /* 0x000000000000794d */ /* 0x000fea0003800000 */
.L_x_38:
        /* <DEDUP_REMOVED lines=15> */
.L_x_68:


//--------------------- .text._Z7vec_opNILi512EEvPfS0_S0_S0_S0_i --------------------------
	.section	.text._Z7vec_opNILi512EEvPfS0_S0_S0_S0_i,"ax",@progbits
	.align	128
        .global         _Z7vec_opNILi512EEvPfS0_S0_S0_S0_i
        .type           _Z7vec_opNILi512EEvPfS0_S0_S0_S0_i,@function
        .size           _Z7vec_opNILi512EEvPfS0_S0_S0_S0_i,(.L_x_69 - _Z7vec_opNILi512EEvPfS0_S0_S0_S0_i)
        .other          _Z7vec_opNILi512EEvPfS0_S0_S0_S0_i,@"STO_CUDA_ENTRY STV_DEFAULT"
_Z7vec_opNILi512EEvPfS0_S0_S0_S0_i:
.text._Z7vec_opNILi512EEvPfS0_S0_S0_S0_i:
        /* <DEDUP_REMOVED lines=281> */
.L_x_39:
        /* <DEDUP_REMOVED lines=15> */
.L_x_69:


//--------------------- .text._Z7vec_opNILi256EEvPfS0_S0_S0_S0_i --------------------------
	.section	.text._Z7vec_opNILi256EEvPfS0_S0_S0_S0_i,"ax",@progbits
	.align	128
        .global         _Z7vec_opNILi256EEvPfS0_S0_S0_S0_i
        .type           _Z7vec_opNILi256EEvPfS0_S0_S0_S0_i,@function
        .size           _Z7vec_opNILi256EEvPfS0_S0_S0_S0_i,(.L_x_70 - _Z7vec_opNILi256EEvPfS0_S0_S0_S0_i)
        .other          _Z7vec_opNILi256EEvPfS0_S0_S0_S0_i,@"STO_CUDA_ENTRY STV_DEFAULT"
_Z7vec_opNILi256EEvPfS0_S0_S0_S0_i:
.text._Z7vec_opNILi256EEvPfS0_S0_S0_S0_i:
        /* <DEDUP_REMOVED lines=153> */
.L_x_40:
        /* <DEDUP_REMOVED lines=15> */
.L_x_70:


//--------------------- .text._Z7vec_opNILi128EEvPfS0_S0_S0_S0_i --------------------------
	.section	.text._Z7vec_opNILi128EEvPfS0_S0_S0_S0_i,"ax",@progbits
	.align	128
        .global         _Z7vec_opNILi128EEvPfS0_S0_S0_S0_i
        .type           _Z7vec_opNILi128EEvPfS0_S0_S0_S0_i,@function
        .size           _Z7vec_opNILi128EEvPfS0_S0_S0_S0_i,(.L_x_71 - _Z7vec_opNILi128EEvPfS0_S0_S0_S0_i)
        .other          _Z7vec_opNILi128EEvPfS0_S0_S0_S0_i,@"STO_CUDA_ENTRY STV_DEFAULT"
_Z7vec_opNILi128EEvPfS0_S0_S0_S0_i:
.text._Z7vec_opNILi128EEvPfS0_S0_S0_S0_i:
        /* <DEDUP_REMOVED lines=89> */
.L_x_41:
        /* <DEDUP_REMOVED lines=15> */
.L_x_71:


//--------------------- .text._Z7vec_opNILi64EEvPfS0_S0_S0_S0_i --------------------------
	.section	.text._Z7vec_opNILi64EEvPfS0_S0_S0_S0_i,"ax",@progbits
	.align	128
        .global         _Z7vec_opNILi64EEvPfS0_S0_S0_S0_i
        .type           _Z7vec_opNILi64EEvPfS0_S0_S0_S0_i,@function
        .size           _Z7vec_opNILi64EEvPfS0_S0_S0_S0_i,(.L_x_72 - _Z7vec_opNILi64EEvPfS0_S0_S0_S0_i)
        .other          _Z7vec_opNILi64EEvPfS0_S0_S0_S0_i,@"STO_CUDA_ENTRY STV_DEFAULT"
_Z7vec_opNILi64EEvPfS0_S0_S0_S0_i:
.text._Z7vec_opNILi64EEvPfS0_S0_S0_S0_i:
        /* <DEDUP_REMOVED lines=57> */
.L_x_42:
        /* <DEDUP_REMOVED lines=15> */
.L_x_72:


//--------------------- .text._Z7vec_opNILi32EEvPfS0_S0_S0_S0_i --------------------------
	.section	.text._Z7vec_opNILi32EEvPfS0_S0_S0_S0_i,"ax",@progbits
	.align	128
        .global         _Z7vec_opNILi32EEvPfS0_S0_S0_S0_i
        .type           _Z7vec_opNILi32EEvPfS0_S0_S0_S0_i,@function
        .size           _Z7vec_opNILi32EEvPfS0_S0_S0_S0_i,(.L_x_73 - _Z7vec_opNILi32EEvPfS0_S0_S0_S0_i)
        .other          _Z7vec_opNILi32EEvPfS0_S0_S0_S0_i,@"STO_CUDA_ENTRY STV_DEFAULT"
_Z7vec_opNILi32EEvPfS0_S0_S0_S0_i:
.text._Z7vec_opNILi32EEvPfS0_S0_S0_S0_i:
        /* <DEDUP_REMOVED lines=16> */
[----:B------:R0:W5:Y:S01]  /*0100*/  LDG.E R0, desc[UR4][R4.64] ;  /* 0x0000000404007981 */ /* 0x000162000c1e1900 */
[----:B---3--:R-:W-:-:S06]  /*0110*/  IMAD.WIDE R8, R2, 0x4, R8 ;  /* 0x0000000402087825 */ /* 0x008fcc00078e0208 */
[----:B------:R-:W2:Y:S01]  /*0120*/  LDG.E R8, desc[UR4][R8.64] ;  /* 0x0000000408087981 */ /* 0x000ea2000c1e1900 */
[----:B0-----:R-:W0:Y:S01]  /*0130*/  LDC.64 R4, c[0x0][0x3a0] ;  /* 0x0000e800ff047b82 */ /* 0x001e220000000a00 */
[----:B----4-:R-:W-:-:S06]  /*0140*/  IMAD.WIDE R10, R2, 0x4, R10 ;  /* 0x00000004020a7825 */ /* 0x010fcc00078e020a */
        /* <DEDUP_REMOVED lines=20> */
.L_x_43:
        /* <DEDUP_REMOVED lines=15> */
.L_x_73:


//--------------------- .text._Z7vec_opNILi16EEvPfS0_S0_S0_S0_i --------------------------
	.section	.text._Z7vec_opNILi16EEvPfS0_S0_S0_S0_i,"ax",@progbits
	.align	128
        .global         _Z7vec_opNILi16EEvPfS0_S0_S0_S0_i
        .type           _Z7vec_opNILi16EEvPfS0_S0_S0_S0_i,@function
        .size           _Z7vec_opNILi16EEvPfS0_S0_S0_S0_i,(.L_x_74 - _Z7vec_opNILi16EEvPfS0_S0_S0_S0_i)
        .other          _Z7vec_opNILi16EEvPfS0_S0_S0_S0_i,@"STO_CUDA_ENTRY STV_DEFAULT"
_Z7vec_opNILi16EEvPfS0_S0_S0_S0_i:
.text._Z7vec_opNILi16EEvPfS0_S0_S0_S0_i:
        /* <DEDUP_REMOVED lines=15> */
[C---:B--2---:R-:W-:Y:S01]  /*00f0*/  IMAD.WIDE R4, R2.reuse, 0x4, R4 ;  /* 0x0000000402047825 */ /* 0x044fe200078e0204 */
[----:B------:R-:W0:Y:S04]  /*0100*/  LDC.64 R12, c[0x0][0x3a0] ;  /* 0x0000e800ff0c7b82 */ /* 0x000e280000000a00 */
[----:B------:R-:W5:Y:S01]  /*0110*/  LDG.E R0, desc[UR4][R4.64] ;  /* 0x0000000404007981 */ /* 0x000f62000c1e1900 */
[----:B---3--:R-:W-:-:S06]  /*0120*/  IMAD.WIDE R8, R2, 0x4, R8 ;  /* 0x0000000402087825 */ /* 0x008fcc00078e0208 */
[----:B------:R-:W2:Y:S01]  /*0130*/  LDG.E R8, desc[UR4][R8.64] ;  /* 0x0000000408087981 */ /* 0x000ea2000c1e1900 */
        /* <DEDUP_REMOVED lines=13> */
.L_x_44:
        /* <DEDUP_REMOVED lines=15> */
.L_x_74:


//--------------------- .text._Z7vec_opNILi8EEvPfS0_S0_S0_S0_i --------------------------
	.section	.text._Z7vec_opNILi8EEvPfS0_S0_S0_S0_i,"ax",@progbits
	.align	128
        .global         _Z7vec_opNILi8EEvPfS0_S0_S0_S0_i
        .type           _Z7vec_opNILi8EEvPfS0_S0_S0_S0_i,@function
        .size           _Z7vec_opNILi8EEvPfS0_S0_S0_S0_i,(.L_x_75 - _Z7vec_opNILi8EEvPfS0_S0_S0_S0_i)
        .other          _Z7vec_opNILi8EEvPfS0_S0_S0_S0_i,@"STO_CUDA_ENTRY STV_DEFAULT"
_Z7vec_opNILi8EEvPfS0_S0_S0_S0_i:
.text._Z7vec_opNILi8EEvPfS0_S0_S0_S0_i:
        /* <DEDUP_REMOVED lines=22> */
[----:B0-----:R-:W-:-:S04]  /*0160*/  IMAD.WIDE R10, R13, 0x4, R10 ;  /* 0x000000040d0a7825 */ /* 0x001fc800078e020a */
[----:B-----5:R-:W-:-:S04]  /*0170*/  FFMA R15, R0, R5, RZ ;  /* 0x00000005000f7223 */ /* 0x020fc800000000ff */
[----:B--2---:R-:W-:-:S04]  /*0180*/  FFMA R15, R6, R9, R15 ;  /* 0x00000009060f7223 */ /* 0x004fc8000000000f */
[----:B------:R-:W-:-:S04]  /*0190*/  FFMA R15, R0, R5, R15 ;  /* 0x00000005000f7223 */ /* 0x000fc8000000000f */
[----:B------:R-:W-:-:S05]  /*01a0*/  FFMA R15, R6, R9, R15 ;  /* 0x00000009060f7223 */ /* 0x000fca000000000f */
[----:B------:R-:W-:Y:S01]  /*01b0*/  STG.E desc[UR4][R10.64], R15 ;  /* 0x0000000f0a007986 */ /* 0x000fe2000c101904 */
[----:B------:R-:W-:Y:S05]  /*01c0*/  EXIT ;  /* 0x000000000000794d */ /* 0x000fea0003800000 */
.L_x_45:
        /* <DEDUP_REMOVED lines=11> */
.L_x_75:


//--------------------- .text._Z7vec_opNILi4EEvPfS0_S0_S0_S0_i --------------------------
	.section	.text._Z7vec_opNILi4EEvPfS0_S0_S0_S0_i,"ax",@progbits
	.align	128
        .global         _Z7vec_opNILi4EEvPfS0_S0_S0_S0_i
        .type           _Z7vec_opNILi4EEvPfS0_S0_S0_S0_i,@function
        .size           _Z7vec_opNILi4EEvPfS0_S0_S0_S0_i,(.L_x_76 - _Z7vec_opNILi4EEvPfS0_S0_S0_S0_i)
        .other          _Z7vec_opNILi4EEvPfS0_S0_S0_S0_i,@"STO_CUDA_ENTRY STV_DEFAULT"
_Z7vec_opNILi4EEvPfS0_S0_S0_S0_i:
.text._Z7vec_opNILi4EEvPfS0_S0_S0_S0_i:
        /* <DEDUP_REMOVED lines=24> */
[----:B--2---:R-:W-:-:S05]  /*0180*/  FFMA R13, R7, R8, R0 ;  /* 0x00000008070d7223 */ /* 0x004fca0000000000 */
[----:B------:R-:W-:Y:S01]  /*0190*/  STG.E desc[UR4][R10.64], R13 ;  /* 0x0000000d0a007986 */ /* 0x000fe2000c101904 */
[----:B------:R-:W-:Y:S05]  /*01a0*/  EXIT ;  /* 0x000000000000794d */ /* 0x000fea0003800000 */
.L_x_46:
        /* <DEDUP_REMOVED lines=13> */
.L_x_76:


//--------------------- .text._Z7vec_opNILi2EEvPfS0_S0_S0_S0_i --------------------------
	.section	.text._Z7vec_opNILi2EEvPfS0_S0_S0_S0_i,"ax",@progbits
	.align	128
        .global         _Z7vec_opNILi2EEvPfS0_S0_S0_S0_i
        .type           _Z7vec_opNILi2EEvPfS0_S0_S0_S0_i,@function
        .size           _Z7vec_opNILi2EEvPfS0_S0_S0_S0_i,(.L_x_77 - _Z7vec_opNILi2EEvPfS0_S0_S0_S0_i)
        .other          _Z7vec_opNILi2EEvPfS0_S0_S0_S0_i,@"STO_CUDA_ENTRY STV_DEFAULT"
_Z7vec_opNILi2EEvPfS0_S0_S0_S0_i:
.text._Z7vec_opNILi2EEvPfS0_S0_S0_S0_i:
        /* <DEDUP_REMOVED lines=9> */
[----:B------:R-:W1:Y:S01]  /*0090*/  LDCU.64 UR4, c[0x0][0x358] ;  /* 0x00006b00ff0477ac */ /* 0x000e620008000a00 */
[----:B0-----:R-:W-:-:S05]  /*00a0*/  IMAD.WIDE R2, R5, 0x4, R2 ;  /* 0x0000000405027825 */ /* 0x001fca00078e0202 */
[----:B-1----:R-:W-:Y:S01]  /*00b0*/  STG.E desc[UR4][R2.64], RZ ;  /* 0x000000ff02007986 */ /* 0x002fe2000c101904 */
[----:B------:R-:W-:Y:S05]  /*00c0*/  EXIT ;  /* 0x000000000000794d */ /* 0x000fea0003800000 */
.L_x_47:
        /* <DEDUP_REMOVED lines=11> */
.L_x_77:


//--------------------- .text._Z7vec_opNILi1EEvPfS0_S0_S0_S0_i --------------------------
	.section	.text._Z7vec_opNILi1EEvPfS0_S0_S0_S0_i,"ax",@progbits
	.align	128
        .global         _Z7vec_opNILi1EEvPfS0_S0_S0_S0_i
        .type           _Z7vec_opNILi1EEvPfS0_S0_S0_S0_i,@function
        .size           _Z7vec_opNILi1EEvPfS0_S0_S0_S0_i,(.L_x_78 - _Z7vec_opNILi1EEvPfS0_S0_S0_S0_i)
        .other          _Z7vec_opNILi1EEvPfS0_S0_S0_S0_i,@"STO_CUDA_ENTRY STV_DEFAULT"
_Z7vec_opNILi1EEvPfS0_S0_S0_S0_i:
.text._Z7vec_opNILi1EEvPfS0_S0_S0_S0_i:
        /* <DEDUP_REMOVED lines=13> */
.L_x_48:
        /* <DEDUP_REMOVED lines=11> */
.L_x_78:


//--------------------- .nv.shared.reserved.0     --------------------------
	.section	.nv.shared.reserved.0,"aw",@nobits
	.weak		__nv_reservedSMEM_offset_0_alias
	.size		__nv_reservedSMEM_offset_0_alias, 0, 64
	.other		__nv_reservedSMEM_offset_0_alias,@"STO_CUDA_RESERVED_SHARED STV_DEFAULT"
__nv_reservedSMEM_offset_0_alias:
	.zero		0
	.zero		64


//--------------------- .nv.constant0._Z7vec_opNILi7000000EEvPfS0_S0_S0_S0_i --------------------------
	.section	.nv.constant0._Z7vec_opNILi7000000EEvPfS0_S0_S0_S0_i,"a",@progbits
	.sectionflags	@""
	.align	4
.nv.constant0._Z7vec_opNILi7000000EEvPfS0_S0_S0_S0_i:
	.zero		940


//--------------------- .nv.constant0._Z7vec_opNILi6000000EEvPfS0_S0_S0_S0_i --------------------------
	.section	.nv.constant0._Z7vec_opNILi6000000EEvPfS0_S0_S0_S0_i,"a",@progbits
	.sectionflags	@""
	.align	4
.nv.constant0._Z7vec_opNILi6000000EEvPfS0_S0_S0_S0_i:
	.zero		940


//--------------------- .nv.constant0._Z7vec_opNILi5000000EEvPfS0_S0_S0_S0_i --------------------------
	.section	.nv.constant0._Z7vec_opNILi5000000EEvPfS0_S0_S0_S0_i,"a",@progbits
	.sectionflags	@""
	.align	4
.nv.constant0._Z7vec_opNILi5000000EEvPfS0_S0_S0_S0_i:
	.zero		940


//--------------------- .nv.constant0._Z7vec_opNILi4000000EEvPfS0_S0_S0_S0_i --------------------------
	.section	.nv.constant0._Z7vec_opNILi4000000EEvPfS0_S0_S0_S0_i,"a",@progbits
	.sectionflags	@""
	.align	4
.nv.constant0._Z7vec_opNILi4000000EEvPfS0_S0_S0_S0_i:
	.zero		940


//--------------------- .nv.constant0._Z7vec_opNILi3000000EEvPfS0_S0_S0_S0_i --------------------------
	.section	.nv.constant0._Z7vec_opNILi3000000EEvPfS0_S0_S0_S0_i,"a",@progbits
	.sectionflags	@""
	.align	4
.nv.constant0._Z7vec_opNILi3000000EEvPfS0_S0_S0_S0_i:
	.zero		940


//--------------------- .nv.constant0._Z7vec_opNILi2000000EEvPfS0_S0_S0_S0_i --------------------------
	.section	.nv.constant0._Z7vec_opNILi2000000EEvPfS0_S0_S0_S0_i,"a",@progbits
	.sectionflags	@""
	.align	4
.nv.constant0._Z7vec_opNILi2000000EEvPfS0_S0_S0_S0_i:
	.zero		940


//--------------------- .nv.constant0._Z7vec_opNILi1750000EEvPfS0_S0_S0_S0_i --------------------------
	.section	.nv.constant0._Z7vec_opNILi1750000EEvPfS0_S0_S0_S0_i,"a",@progbits
	.sectionflags	@""
	.align	4
.nv.constant0._Z7vec_opNILi1750000EEvPfS0_S0_S0_S0_i:
	.zero		940


//--------------------- .nv.constant0._Z7vec_opNILi1500000EEvPfS0_S0_S0_S0_i --------------------------
	.section	.nv.constant0._Z7vec_opNILi1500000EEvPfS0_S0_S0_S0_i,"a",@progbits
	.sectionflags	@""
	.align	4
.nv.constant0._Z7vec_opNILi1500000EEvPfS0_S0_S0_S0_i:
	.zero		940


//--------------------- .nv.constant0._Z7vec_opNILi1048576EEvPfS0_S0_S0_S0_i --------------------------
	.section	.nv.constant0._Z7vec_opNILi1048576EEvPfS0_S0_S0_S0_i,"a",@progbits
	.sectionflags	@""
	.align	4
.nv.constant0._Z7vec_opNILi1048576EEvPfS0_S0_S0_S0_i:
	.zero		940


//--------------------- .nv.constant0._Z7vec_opNILi524288EEvPfS0_S0_S0_S0_i --------------------------
	.section	.nv.constant0._Z7vec_opNILi524288EEvPfS0_S0_S0_S0_i,"a",@progbits
	.sectionflags	@""
	.align	4
.nv.constant0._Z7vec_opNILi524288EEvPfS0_S0_S0_S0_i:
	.zero		940


//--------------------- .nv.constant0._Z7vec_opNILi262144EEvPfS0_S0_S0_S0_i --------------------------
	.section	.nv.constant0._Z7vec_opNILi262144EEvPfS0_S0_S0_S0_i,"a",@progbits
	.sectionflags	@""
	.align	4
.nv.constant0._Z7vec_opNILi262144EEvPfS0_S0_S0_S0_i:
	.zero		940


//--------------------- .nv.constant0._Z7vec_opNILi131072EEvPfS0_S0_S0_S0_i --------------------------
	.section	.nv.constant0._Z7vec_opNILi131072EEvPfS0_S0_S0_S0_i,"a",@progbits
	.sectionflags	@""
	.align	4
.nv.constant0._Z7vec_opNILi131072EEvPfS0_S0_S0_S0_i:
	.zero		940


//--------------------- .nv.constant0._Z7vec_opNILi65536EEvPfS0_S0_S0_S0_i --------------------------
	.section	.nv.constant0._Z7vec_opNILi65536EEvPfS0_S0_S0_S0_i,"a",@progbits
	.sectionflags	@""
	.align	4
.nv.constant0._Z7vec_opNILi65536EEvPfS0_S0_S0_S0_i:
	.zero		940


//--------------------- .nv.constant0._Z7vec_opNILi32768EEvPfS0_S0_S0_S0_i --------------------------
	.section	.nv.constant0._Z7vec_opNILi32768EEvPfS0_S0_S0_S0_i,"a",@progbits
	.sectionflags	@""
	.align	4
.nv.constant0._Z7vec_opNILi32768EEvPfS0_S0_S0_S0_i:
	.zero		940


//--------------------- .nv.constant0._Z7vec_opNILi16384EEvPfS0_S0_S0_S0_i --------------------------
	.section	.nv.constant0._Z7vec_opNILi16384EEvPfS0_S0_S0_S0_i,"a",@progbits
	.sectionflags	@""
	.align	4
.nv.constant0._Z7vec_opNILi16384EEvPfS0_S0_S0_S0_i:
	.zero		940


//--------------------- .nv.constant0._Z7vec_opNILi8192EEvPfS0_S0_S0_S0_i --------------------------
	.section	.nv.constant0._Z7vec_opNILi8192EEvPfS0_S0_S0_S0_i,"a",@progbits
	.sectionflags	@""
	.align	4
.nv.constant0._Z7vec_opNILi8192EEvPfS0_S0_S0_S0_i:
	.zero		940


//--------------------- .nv.constant0._Z7vec_opNILi4096EEvPfS0_S0_S0_S0_i --------------------------
	.section	.nv.constant0._Z7vec_opNILi4096EEvPfS0_S0_S0_S0_i,"a",@progbits
	.sectionflags	@""
	.align	4
.nv.constant0._Z7vec_opNILi4096EEvPfS0_S0_S0_S0_i:
	.zero		940


//--------------------- .nv.constant0._Z7vec_opNILi2048EEvPfS0_S0_S0_S0_i --------------------------
	.section	.nv.constant0._Z7vec_opNILi2048EEvPfS0_S0_S0_S0_i,"a",@progbits
	.sectionflags	@""
	.align	4
.nv.constant0._Z7vec_opNILi2048EEvPfS0_S0_S0_S0_i:
	.zero		940


//--------------------- .nv.constant0._Z7vec_opNILi1024EEvPfS0_S0_S0_S0_i --------------------------
	.section	.nv.constant0._Z7vec_opNILi1024EEvPfS0_S0_S0_S0_i,"a",@progbits
	.sectionflags	@""
	.align	4
.nv.constant0._Z7vec_opNILi1024EEvPfS0_S0_S0_S0_i:
	.zero		940


//--------------------- .nv.constant0._Z7vec_opNILi768EEvPfS0_S0_S0_S0_i --------------------------
	.section	.nv.constant0._Z7vec_opNILi768EEvPfS0_S0_S0_S0_i,"a",@progbits
	.sectionflags	@""
	.align	4
.nv.constant0._Z7vec_opNILi768EEvPfS0_S0_S0_S0_i:
	.zero		940


//--------------------- .nv.constant0._Z7vec_opNILi512EEvPfS0_S0_S0_S0_i --------------------------
	.section	.nv.constant0._Z7vec_opNILi512EEvPfS0_S0_S0_S0_i,"a",@progbits
	.sectionflags	@""
	.align	4
.nv.constant0._Z7vec_opNILi512EEvPfS0_S0_S0_S0_i:
	.zero		940


//--------------------- .nv.constant0._Z7vec_opNILi256EEvPfS0_S0_S0_S0_i --------------------------
	.section	.nv.constant0._Z7vec_opNILi256EEvPfS0_S0_S0_S0_i,"a",@progbits
	.sectionflags	@""
	.align	4
.nv.constant0._Z7vec_opNILi256EEvPfS0_S0_S0_S0_i:
	.zero		940


//--------------------- .nv.constant0._Z7vec_opNILi128EEvPfS0_S0_S0_S0_i --------------------------
	.section	.nv.constant0._Z7vec_opNILi128EEvPfS0_S0_S0_S0_i,"a",@progbits
	.sectionflags	@""
	.align	4
.nv.constant0._Z7vec_opNILi128EEvPfS0_S0_S0_S0_i:
	.zero		940


//--------------------- .nv.constant0._Z7vec_opNILi64EEvPfS0_S0_S0_S0_i --------------------------
	.section	.nv.constant0._Z7vec_opNILi64EEvPfS0_S0_S0_S0_i,"a",@progbits
	.sectionflags	@""
	.align	4
.nv.constant0._Z7vec_opNILi64EEvPfS0_S0_S0_S0_i:
	.zero		940


//--------------------- .nv.constant0._Z7vec_opNILi32EEvPfS0_S0_S0_S0_i --------------------------
	.section	.nv.constant0._Z7vec_opNILi32EEvPfS0_S0_S0_S0_i,"a",@progbits
	.sectionflags	@""
	.align	4
.nv.constant0._Z7vec_opNILi32EEvPfS0_S0_S0_S0_i:
	.zero		940


//--------------------- .nv.constant0._Z7vec_opNILi16EEvPfS0_S0_S0_S0_i --------------------------
	.section	.nv.constant0._Z7vec_opNILi16EEvPfS0_S0_S0_S0_i,"a",@progbits
	.sectionflags	@""
	.align	4
.nv.constant0._Z7vec_opNILi16EEvPfS0_S0_S0_S0_i:
	.zero		940


//--------------------- .nv.constant0._Z7vec_opNILi8EEvPfS0_S0_S0_S0_i --------------------------
	.section	.nv.constant0._Z7vec_opNILi8EEvPfS0_S0_S0_S0_i,"a",@progbits
	.sectionflags	@""
	.align	4
.nv.constant0._Z7vec_opNILi8EEvPfS0_S0_S0_S0_i:
	.zero		940


//--------------------- .nv.constant0._Z7vec_opNILi4EEvPfS0_S0_S0_S0_i --------------------------
	.section	.nv.constant0._Z7vec_opNILi4EEvPfS0_S0_S0_S0_i,"a",@progbits
	.sectionflags	@""
	.align	4
.nv.constant0._Z7vec_opNILi4EEvPfS0_S0_S0_S0_i:
	.zero		940


//--------------------- .nv.constant0._Z7vec_opNILi2EEvPfS0_S0_S0_S0_i --------------------------
	.section	.nv.constant0._Z7vec_opNILi2EEvPfS0_S0_S0_S0_i,"a",@progbits
	.sectionflags	@""
	.align	4
.nv.constant0._Z7vec_opNILi2EEvPfS0_S0_S0_S0_i:
	.zero		940


//--------------------- .nv.constant0._Z7vec_opNILi1EEvPfS0_S0_S0_S0_i --------------------------
	.section	.nv.constant0._Z7vec_opNILi1EEvPfS0_S0_S0_S0_i,"a",@progbits
	.sectionflags	@""
	.align	4
.nv.constant0._Z7vec_opNILi1EEvPfS0_S0_S0_S0_i:
	.zero		940


//--------------------- SYMBOLS --------------------------

	.type		.nv.reservedSmem.offset0,@object
	.size		.nv.reservedSmem.offset0,0x4
